// auto-generated by cutlass_sweep.gemm — config: {"arch": "sm_90", "cluster_m": 1, "cluster_n": 1, "dtype": "e5m2", "dtype_b": "e5m2", "layout": "nt", "stages": 5, "tile_k": 32, "tile_m": 256, "tile_n": 256}
#include "cutlass/cutlass.h"
#include "cutlass/gemm/collective/collective_builder.hpp"
#include "cutlass/gemm/device/gemm_universal_adapter.h"
#include "cutlass/gemm/kernel/gemm_universal.hpp"
#include "cutlass/epilogue/collective/collective_builder.hpp"

using ElemA = cutlass::float_e5m2_t;
using ElemB = cutlass::float_e5m2_t;
using ElemCD = cutlass::float_e5m2_t;
using Acc  = float;
using TileShape    = cute::Shape<cute::_256, cute::_256, cute::_32>;
using ClusterShape = cute::Shape<cute::_1, cute::_1, cute::_1>;

using CollectiveEpilogue = typename cutlass::epilogue::collective::CollectiveBuilder<
    cutlass::arch::Sm90, cutlass::arch::OpClassTensorOp,
    TileShape, ClusterShape,
    cutlass::epilogue::collective::EpilogueTileAuto,
    Acc, Acc,
    ElemCD, cutlass::layout::RowMajor, 128 / cutlass::sizeof_bits<ElemCD>::value,
    ElemCD, cutlass::layout::RowMajor, 128 / cutlass::sizeof_bits<ElemCD>::value,
    cutlass::epilogue::collective::EpilogueScheduleAuto
  >::CollectiveOp;

using CollectiveMainloop = typename cutlass::gemm::collective::CollectiveBuilder<
    cutlass::arch::Sm90, cutlass::arch::OpClassTensorOp,
    ElemA, cutlass::layout::RowMajor, 128 / cutlass::sizeof_bits<ElemA>::value,
    ElemB, cutlass::layout::ColumnMajor, 128 / cutlass::sizeof_bits<ElemB>::value,
    Acc,
    TileShape, ClusterShape,
    cutlass::gemm::collective::StageCount<5>,
    cutlass::gemm::collective::KernelScheduleAuto
  >::CollectiveOp;

using GemmKernel = cutlass::gemm::kernel::GemmUniversal<
    cute::Shape<int,int,int,int>,
    CollectiveMainloop,
    CollectiveEpilogue
>;
using Gemm = cutlass::gemm::device::GemmUniversalAdapter<GemmKernel>;

// Force the device kernel symbol into the cubin without needing a host main.
auto* _anchor = &cutlass::device_kernel<GemmKernel>;


// ===== COMPILED SASS (sm_90a) =====

	.target	sm_90a

	.elftype	@"ET_EXEC"


//--------------------- .note.nv.tkinfo           --------------------------
	.section	.note.nv.tkinfo,"",@"SHT_NOTE"
	.sectionflags	@"SHF_NOTE_NV_TKINFO"
	.tkinfo
        /*0018*/ 	.word	0x00000002
        /*0030*/ 	.string	""
        /*0030*/ 	.string	"ptxas"
        /*0030*/ 	.string	"Cuda compilation tools, release 13.0, V13.0.88"
        /*0030*/ 	.string	"Build cuda_13.0.r13.0/compiler.36424714_0"
        /*0030*/ 	.string	"-arch sm_90a -m 64 "



//--------------------- .note.nv.cuinfo           --------------------------
	.section	.note.nv.cuinfo,"",@"SHT_NOTE"
	.sectionflags	@"SHF_NOTE_NV_CUINFO"
        /*0018*/ 	.short	0x0002
        /*001a*/ 	.short	0x005a
        /*001c*/ 	.short	0x0082
	.zero		2


//--------------------- .nv.info                  --------------------------
	.section	.nv.info,"",@"SHT_CUDA_INFO"
	.align	4


	//----- nvinfo : EIATTR_REGCOUNT
	.align		4
        /*0000*/ 	.byte	0x04, 0x2f
        /*0002*/ 	.short	(.L_12 - .L_11)
	.align		4
.L_11:
        /*0004*/ 	.word	index@(_ZN7cutlass13device_kernelINS_4gemm6kernel13GemmUniversalIN4cute5tupleIJiiiiEEENS1_10collective13CollectiveMmaINS1_37MainloopSm90TmaGmmaWarpSpecializedFP8ILi5ENS5_IJNS4_1CILi1EEESB_SB_EEENS1_35KernelTmaWarpSpecializedCooperativeEEENS5_IJNSA_ILi256EEESF_NSA_ILi32EEEEEENS_12float_e5m2_tENS5_IJlSB_lEEESI_SJ_NS4_8TiledMMAINS4_8MMA_AtomIJNS4_4SM904GMMA31MMA_64x256x32_F32E5M2E5M2_SS_TNILNSN_7ScaleInE1ELSP_1EEEEEENS4_6LayoutINS5_IJNSA_ILi2EEESB_SB_EEENS5_IJSB_NSA_ILi0EEESV_EEEEENS5_IJNS4_10UnderscoreESY_SY_EEEEENS4_13SM90_TMA_LOADENS4_14ComposedLayoutINS4_7SwizzleILi1ELi4ELi3EEENS4_18smem_ptr_flag_bitsILi8EEENSS_INS5_IJNSA_ILi8EEESG_EEENS5_IJSG_SB_EEEEEEEvNS4_8identityES11_S1B_vS1C_EENS_8epilogue10collective6detail29Sm90TmaWarpSpecializedAdapterINS1F_15DefaultEpilogueISI_SJ_SJ_NS1E_6thread17LinearCombinationISI_Li1EffLNS1J_9ScaleType4KindE0ELNS_15FloatRoundStyleE2ESI_EENS1_15EpilogueDefaultEEEEEvvEEEEvNT_6ParamsE)
        /*0008*/ 	.word	0x000000a8


	//----- nvinfo : EIATTR_FRAME_SIZE
	.align		4
.L_12:
        /*000c*/ 	.byte	0x04, 0x11
        /*000e*/ 	.short	(.L_14 - .L_13)
	.align		4
.L_13:
        /*0010*/ 	.word	index@(_ZN7cutlass13device_kernelINS_4gemm6kernel13GemmUniversalIN4cute5tupleIJiiiiEEENS1_10collective13CollectiveMmaINS1_37MainloopSm90TmaGmmaWarpSpecializedFP8ILi5ENS5_IJNS4_1CILi1EEESB_SB_EEENS1_35KernelTmaWarpSpecializedCooperativeEEENS5_IJNSA_ILi256EEESF_NSA_ILi32EEEEEENS_12float_e5m2_tENS5_IJlSB_lEEESI_SJ_NS4_8TiledMMAINS4_8MMA_AtomIJNS4_4SM904GMMA31MMA_64x256x32_F32E5M2E5M2_SS_TNILNSN_7ScaleInE1ELSP_1EEEEEENS4_6LayoutINS5_IJNSA_ILi2EEESB_SB_EEENS5_IJSB_NSA_ILi0EEESV_EEEEENS5_IJNS4_10UnderscoreESY_SY_EEEEENS4_13SM90_TMA_LOADENS4_14ComposedLayoutINS4_7SwizzleILi1ELi4ELi3EEENS4_18smem_ptr_flag_bitsILi8EEENSS_INS5_IJNSA_ILi8EEESG_EEENS5_IJSG_SB_EEEEEEEvNS4_8identityES11_S1B_vS1C_EENS_8epilogue10collective6detail29Sm90TmaWarpSpecializedAdapterINS1F_15DefaultEpilogueISI_SJ_SJ_NS1E_6thread17LinearCombinationISI_Li1EffLNS1J_9ScaleType4KindE0ELNS_15FloatRoundStyleE2ESI_EENS1_15EpilogueDefaultEEEEEvvEEEEvNT_6ParamsE)
        /*0014*/ 	.word	0x00000670


	//----- nvinfo : EIATTR_MIN_STACK_SIZE
	.align		4
.L_14:
        /*0018*/ 	.byte	0x04, 0x12
        /*001a*/ 	.short	(.L_16 - .L_15)
	.align		4
.L_15:
        /*001c*/ 	.word	index@(_ZN7cutlass13device_kernelINS_4gemm6kernel13GemmUniversalIN4cute5tupleIJiiiiEEENS1_10collective13CollectiveMmaINS1_37MainloopSm90TmaGmmaWarpSpecializedFP8ILi5ENS5_IJNS4_1CILi1EEESB_SB_EEENS1_35KernelTmaWarpSpecializedCooperativeEEENS5_IJNSA_ILi256EEESF_NSA_ILi32EEEEEENS_12float_e5m2_tENS5_IJlSB_lEEESI_SJ_NS4_8TiledMMAINS4_8MMA_AtomIJNS4_4SM904GMMA31MMA_64x256x32_F32E5M2E5M2_SS_TNILNSN_7ScaleInE1ELSP_1EEEEEENS4_6LayoutINS5_IJNSA_ILi2EEESB_SB_EEENS5_IJSB_NSA_ILi0EEESV_EEEEENS5_IJNS4_10UnderscoreESY_SY_EEEEENS4_13SM90_TMA_LOADENS4_14ComposedLayoutINS4_7SwizzleILi1ELi4ELi3EEENS4_18smem_ptr_flag_bitsILi8EEENSS_INS5_IJNSA_ILi8EEESG_EEENS5_IJSG_SB_EEEEEEEvNS4_8identityES11_S1B_vS1C_EENS_8epilogue10collective6detail29Sm90TmaWarpSpecializedAdapterINS1F_15DefaultEpilogueISI_SJ_SJ_NS1E_6thread17LinearCombinationISI_Li1EffLNS1J_9ScaleType4KindE0ELNS_15FloatRoundStyleE2ESI_EENS1_15EpilogueDefaultEEEEEvvEEEEvNT_6ParamsE)
        /*0020*/ 	.word	0x00000670
.L_16:


//--------------------- .nv.compat                --------------------------
	.section	.nv.compat,"",@"SHT_CUDA_COMPAT_INFO"
	.align	4
        /*0000*/ 	.byte	0x02, 0x09, 0x01, 0x00, 0x02, 0x02, 0x04, 0x00, 0x02, 0x05, 0x05, 0x00, 0x03, 0x07, 0x01, 0x01
        /*0010*/ 	.byte	0x02, 0x03, 0x01, 0x00, 0x02, 0x06, 0x01, 0x00, 0x04, 0x0b, 0x08, 0x00, 0x00, 0x00, 0x00, 0x00
        /*0020*/ 	.byte	0x00, 0x00, 0x00, 0x00


//--------------------- .nv.info._ZN7cutlass13device_kernelINS_4gemm6kernel13GemmUniversalIN4cute5tupleIJiiiiEEENS1_10collective13CollectiveMmaINS1_37MainloopSm90TmaGmmaWarpSpecializedFP8ILi5ENS5_IJNS4_1CILi1EEESB_SB_EEENS1_35KernelTmaWarpSpecializedCooperativeEEENS5_IJNSA_ILi256EEESF_NSA_ILi32EEEEEENS_12float_e5m2_tENS5_IJlSB_lEEESI_SJ_NS4_8TiledMMAINS4_8MMA_AtomIJNS4_4SM904GMMA31MMA_64x256x32_F32E5M2E5M2_SS_TNILNSN_7ScaleInE1ELSP_1EEEEEENS4_6LayoutINS5_IJNSA_ILi2EEESB_SB_EEENS5_IJSB_NSA_ILi0EEESV_EEEEENS5_IJNS4_10UnderscoreESY_SY_EEEEENS4_13SM90_TMA_LOADENS4_14ComposedLayoutINS4_7SwizzleILi1ELi4ELi3EEENS4_18smem_ptr_flag_bitsILi8EEENSS_INS5_IJNSA_ILi8EEESG_EEENS5_IJSG_SB_EEEEEEEvNS4_8identityES11_S1B_vS1C_EENS_8epilogue10collective6detail29Sm90TmaWarpSpecializedAdapterINS1F_15DefaultEpilogueISI_SJ_SJ_NS1E_6thread17LinearCombinationISI_Li1EffLNS1J_9ScaleType4KindE0ELNS_15FloatRoundStyleE2ESI_EENS1_15EpilogueDefaultEEEEEvvEEEEvNT_6ParamsE --------------------------
	.section	.nv.info._ZN7cutlass13device_kernelINS_4gemm6kernel13GemmUniversalIN4cute5tupleIJiiiiEEENS1_10collective13CollectiveMmaINS1_37MainloopSm90TmaGmmaWarpSpecializedFP8ILi5ENS5_IJNS4_1CILi1EEESB_SB_EEENS1_35KernelTmaWarpSpecializedCooperativeEEENS5_IJNSA_ILi256EEESF_NSA_ILi32EEEEEENS_12float_e5m2_tENS5_IJlSB_lEEESI_SJ_NS4_8TiledMMAINS4_8MMA_AtomIJNS4_4SM904GMMA31MMA_64x256x32_F32E5M2E5M2_SS_TNILNSN_7ScaleInE1ELSP_1EEEEEENS4_6LayoutINS5_IJNSA_ILi2EEESB_SB_EEENS5_IJSB_NSA_ILi0EEESV_EEEEENS5_IJNS4_10UnderscoreESY_SY_EEEEENS4_13SM90_TMA_LOADENS4_14ComposedLayoutINS4_7SwizzleILi1ELi4ELi3EEENS4_18smem_ptr_flag_bitsILi8EEENSS_INS5_IJNSA_ILi8EEESG_EEENS5_IJSG_SB_EEEEEEEvNS4_8identityES11_S1B_vS1C_EENS_8epilogue10collective6detail29Sm90TmaWarpSpecializedAdapterINS1F_15DefaultEpilogueISI_SJ_SJ_NS1E_6thread17LinearCombinationISI_Li1EffLNS1J_9ScaleType4KindE0ELNS_15FloatRoundStyleE2ESI_EENS1_15EpilogueDefaultEEEEEvvEEEEvNT_6ParamsE,"",@"SHT_CUDA_INFO"
	.sectionflags	@""
	.align	4


	//----- nvinfo : EIATTR_CUDA_API_VERSION
	.align		4
        /*0000*/ 	.byte	0x04, 0x37
        /*0002*/ 	.short	(.L_18 - .L_17)
.L_17:
        /*0004*/ 	.word	0x00000082


	//----- nvinfo : EIATTR_KPARAM_INFO
	.align		4
.L_18:
        /*0008*/ 	.byte	0x04, 0x17
        /*000a*/ 	.short	(.L_20 - .L_19)
.L_19:
        /*000c*/ 	.word	0x00000000
        /*0010*/ 	.short	0x0000
        /*0012*/ 	.short	0x0070
        /*0014*/ 	.byte	0x00, 0xf0, 0x01, 0x10


	//----- nvinfo : EIATTR_SPARSE_MMA_MASK
	.align		4
.L_20:
        /*0018*/ 	.byte	0x03, 0x50
        /*001a*/ 	.short	0x0000


	//----- nvinfo : EIATTR_MAXREG_COUNT
	.align		4
        /*001c*/ 	.byte	0x03, 0x1b
        /*001e*/ 	.short	0x00a8


	//----- nvinfo : EIATTR_NUM_BARRIERS
	.align		4
        /*0020*/ 	.byte	0x02, 0x4c
        /*0022*/ 	.byte	0x01
	.zero		1


	//----- nvinfo : EIATTR_ANNOTATIONS
	.align		4
        /*0024*/ 	.byte	0x04, 0x55
        /*0026*/ 	.short	(.L_22 - .L_21)


	//   ....[0]....
.L_21:
        /*0028*/ 	.word	0x00000001
        /*002c*/ 	.byte	0xb0, 0x05, 0x00, 0x00, 0x01, 0x00, 0x00, 0x00, 0xd0, 0x05, 0x00, 0x00, 0x01, 0x00, 0x00, 0x00
        /* <DEDUP_REMOVED lines=1352> */
        /*54bc*/ 	.byte	0xb0, 0x33, 0x02, 0x00


	//----- nvinfo : EIATTR_MERCURY_ISA_VERSION
	.align		4
.L_22:
        /*54c0*/ 	.byte	0x03, 0x5f
        /*54c2*/ 	.short	0x0101


	//----- nvinfo : EIATTR_INT_WARP_WIDE_INSTR_OFFSETS
	.align		4
        /*54c4*/ 	.byte	0x04, 0x31
        /*54c6*/ 	.short	(.L_24 - .L_23)


	//   ....[0]....
.L_23:
        /*54c8*/ 	.word	0x000004a0


	//   ....[1]....
        /*54cc*/ 	.word	0x000004c0


	//   ....[2]....
        /*54d0*/ 	.word	0x000005c0


	//----- nvinfo : EIATTR_COOP_GROUP_MASK_REGIDS
	.align		4
.L_24:
        /*54d4*/ 	.byte	0x04, 0x29
        /*54d6*/ 	.short	(.L_26 - .L_25)


	//   ....[0]....
.L_25:
        /*54d8*/ 	.word	0xffffffff


	//   ....[1]....
        /*54dc*/ 	.word	0xffffffff


	//   ....[2]....
        /*54e0*/ 	.word	0xffffffff


	//   ....[3]....
        /*54e4*/ 	.word	0xffffffff


	//   ....[4]....
        /*54e8*/ 	.word	0xffffffff


	//----- nvinfo : EIATTR_COOP_GROUP_INSTR_OFFSETS
	.align		4
.L_26:
        /*54ec*/ 	.byte	0x04, 0x28
        /*54ee*/ 	.short	(.L_28 - .L_27)


	//   ....[0]....
.L_27:
        /*54f0*/ 	.word	0x00000070


	//   ....[1]....
        /*54f4*/ 	.word	0x00000080


	//   ....[2]....
        /*54f8*/ 	.word	0x000001a0


	//   ....[3]....
        /*54fc*/ 	.word	0x000003e0


	//   ....[4]....
        /*5500*/ 	.word	0x000026d0


	//----- nvinfo : EIATTR_REG_RECONFIG
	.align		4
.L_28:
        /*5504*/ 	.byte	0x01, 0x54
	.zero		2


	//----- nvinfo : EIATTR_MBARRIER_INSTR_OFFSETS
	.align		4
        /*5508*/ 	.byte	0x04, 0x39
        /*550a*/ 	.short	(.L_30 - .L_29)


	//   ....[0]....
.L_29:
        /*550c*/ 	.word	0x00000320
        /*5510*/ 	.word	0x000000ff
        /*5514*/ 	.word	0x00000000
        /*5518*/ 	.short	0x0100
        /*551a*/ 	.byte	0x09
	.zero		1


	//   ....[1]....
        /*551c*/ 	.word	0x00000330
        /*5520*/ 	.word	0x000000ff
        /*5524*/ 	.word	0x00000028
        /*5528*/ 	.short	0x0100
        /*552a*/ 	.byte	0x09
	.zero		1


	//   ....[2]....
        /*552c*/ 	.word	0x00000340
        /*5530*/ 	.word	0x000000ff
        /*5534*/ 	.word	0x00000008
        /*5538*/ 	.short	0x0100
        /*553a*/ 	.byte	0x09
	.zero		1


	//   ....[3]....
        /*553c*/ 	.word	0x00000350
        /*5540*/ 	.word	0x000000ff
        /*5544*/ 	.word	0x00000030
        /*5548*/ 	.short	0x0100
        /*554a*/ 	.byte	0x09
	.zero		1


	//   ....[4]....
        /*554c*/ 	.word	0x00000360
        /*5550*/ 	.word	0x000000ff
        /*5554*/ 	.word	0x00000010
        /*5558*/ 	.short	0x0100
        /*555a*/ 	.byte	0x09
	.zero		1


	//   ....[5]....
        /*555c*/ 	.word	0x00000370
        /*5560*/ 	.word	0x000000ff
        /*5564*/ 	.word	0x00000038
        /*5568*/ 	.short	0x0100
        /*556a*/ 	.byte	0x09
	.zero		1


	//   ....[6]....
        /*556c*/ 	.word	0x00000380
        /*5570*/ 	.word	0x000000ff
        /*5574*/ 	.word	0x00000018
        /*5578*/ 	.short	0x0100
        /*557a*/ 	.byte	0x09
	.zero		1


	//   ....[7]....
        /*557c*/ 	.word	0x00000390
        /*5580*/ 	.word	0x000000ff
        /*5584*/ 	.word	0x00000040
        /*5588*/ 	.short	0x0100
        /*558a*/ 	.byte	0x09
	.zero		1


	//   ....[8]....
        /*558c*/ 	.word	0x000003a0
        /*5590*/ 	.word	0x000000ff
        /*5594*/ 	.word	0x00000020
        /*5598*/ 	.short	0x0100
        /*559a*/ 	.byte	0x09
	.zero		1


	//   ....[9]....
        /*559c*/ 	.word	0x000003b0
        /*55a0*/ 	.word	0x000000ff
        /*55a4*/ 	.word	0x00000048
        /*55a8*/ 	.short	0x0100
        /*55aa*/ 	.byte	0x09
	.zero		1


	//   ....[10]....
        /*55ac*/ 	.word	0x000005f0
        /*55b0*/ 	.word	0x000000ff
        /*55b4*/ 	.word	0x00000060
        /*55b8*/ 	.short	0x0100
        /*55ba*/ 	.byte	0x06
	.zero		1


	//   ....[11]....
        /*55bc*/ 	.word	0x00000600
        /*55c0*/ 	.word	0x000000ff
        /*55c4*/ 	.word	0x00000068
        /*55c8*/ 	.short	0x0100
        /*55ca*/ 	.byte	0x06
	.zero		1


	//   ....[12]....
        /*55cc*/ 	.word	0x00002ae0
        /*55d0*/ 	.word	0x000000ff
        /*55d4*/ 	.word	0x00000000
        /*55d8*/ 	.short	0x010a
        /*55da*/ 	.byte	0x07
	.zero		1


	//   ....[13]....
        /*55dc*/ 	.word	0x00002b40
        /*55e0*/ 	.word	0x000000ff
        /*55e4*/ 	.word	0x00000000
        /*55e8*/ 	.short	0x010a
        /*55ea*/ 	.byte	0x07
	.zero		1


	//   ....[14]....
        /*55ec*/ 	.word	0x00006300
        /*55f0*/ 	.word	0x000000ff
        /*55f4*/ 	.word	0x00000000
        /*55f8*/ 	.short	0x010a
        /*55fa*/ 	.byte	0x0f
	.zero		1


	//   ....[15]....
        /*55fc*/ 	.word	0x00006340
        /*5600*/ 	.word	0x000000ff
        /*5604*/ 	.word	0x00000000
        /*5608*/ 	.short	0x010a
        /*560a*/ 	.byte	0x0f
	.zero		1


	//   ....[16]....
        /*560c*/ 	.word	0x0000afa0
        /*5610*/ 	.word	0x000000ff
        /*5614*/ 	.word	0x00000000
        /*5618*/ 	.short	0x0101
        /*561a*/ 	.byte	0x08
	.zero		1


	//   ....[17]....
        /*561c*/ 	.word	0x0000ea50
        /*5620*/ 	.word	0x000000ff
        /*5624*/ 	.word	0x00000000
        /*5628*/ 	.short	0x0101
        /*562a*/ 	.byte	0x08
	.zero		1


	//   ....[18]....
        /*562c*/ 	.word	0x00022580
        /*5630*/ 	.word	0x00000010
        /*5634*/ 	.word	0x00000028
        /*5638*/ 	.short	0x010a
        /*563a*/ 	.byte	0x3f
	.zero		1


	//   ....[19]....
        /*563c*/ 	.word	0x000228b0
        /*5640*/ 	.word	0x00000002
        /*5644*/ 	.word	0x00000068
        /*5648*/ 	.short	0x0101
        /*564a*/ 	.byte	0x3f
	.zero		1


	//   ....[20]....
        /*564c*/ 	.word	0x00023060
        /*5650*/ 	.word	0x00000003
        /*5654*/ 	.word	0x00000000
        /*5658*/ 	.short	0x010a
        /*565a*/ 	.byte	0x3f
	.zero		1


	//   ....[21]....
        /*565c*/ 	.word	0x000230f0
        /*5660*/ 	.word	0x00000003
        /*5664*/ 	.word	0x00000000
        /*5668*/ 	.short	0x010a
        /*566a*/ 	.byte	0x3f
	.zero		1


	//   ....[22]....
        /*566c*/ 	.word	0x00023180
        /*5670*/ 	.word	0x00000003
        /*5674*/ 	.word	0x00000000
        /*5678*/ 	.short	0x010a
        /*567a*/ 	.byte	0x3f
	.zero		1


	//   ....[23]....
        /*567c*/ 	.word	0x00023210
        /*5680*/ 	.word	0x00000003
        /*5684*/ 	.word	0x00000000
        /*5688*/ 	.short	0x010a
        /*568a*/ 	.byte	0x3f
	.zero		1


	//   ....[24]....
        /*568c*/ 	.word	0x000232a0
        /*5690*/ 	.word	0x00000003
        /*5694*/ 	.word	0x00000000
        /*5698*/ 	.short	0x010a
        /*569a*/ 	.byte	0x3f
	.zero		1


	//   ....[25]....
        /*569c*/ 	.word	0x00023310
        /*56a0*/ 	.word	0x00000003
        /*56a4*/ 	.word	0x00000000
        /*56a8*/ 	.short	0x010a
        /*56aa*/ 	.byte	0x3f
	.zero		1


	//   ....[26]....
        /*56ac*/ 	.word	0x00023380
        /*56b0*/ 	.word	0x00000000
        /*56b4*/ 	.word	0x00000000
        /*56b8*/ 	.short	0x010a
        /*56ba*/ 	.byte	0x3f
	.zero		1


	//   ....[27]....
        /*56bc*/ 	.word	0x00023460
        /*56c0*/ 	.word	0x00000010
        /*56c4*/ 	.word	0x00000028
        /*56c8*/ 	.short	0x010a
        /*56ca*/ 	.byte	0x3f
	.zero		1


	//   ....[28]....
        /*56cc*/ 	.word	0x00023540
        /*56d0*/ 	.word	0x00000003
        /*56d4*/ 	.word	0x00000000
        /*56d8*/ 	.short	0x010a
        /*56da*/ 	.byte	0x3f
	.zero		1


	//   ....[29]....
        /*56dc*/ 	.word	0x00023590
        /*56e0*/ 	.word	0x00000003
        /*56e4*/ 	.word	0x00000000
        /*56e8*/ 	.short	0x010a
        /*56ea*/ 	.byte	0x3f
	.zero		1


	//   ....[30]....
        /*56ec*/ 	.word	0x000235e0
        /*56f0*/ 	.word	0x00000003
        /*56f4*/ 	.word	0x00000000
        /*56f8*/ 	.short	0x010a
        /*56fa*/ 	.byte	0x3f
	.zero		1


	//   ....[31]....
        /*56fc*/ 	.word	0x00023630
        /*5700*/ 	.word	0x00000003
        /*5704*/ 	.word	0x00000000
        /*5708*/ 	.short	0x010a
        /*570a*/ 	.byte	0x3f
	.zero		1


	//----- nvinfo : EIATTR_NUM_MBARRIERS
	.align		4
.L_30:
        /*570c*/ 	.byte	0x03, 0x38
        /*570e*/ 	.short	0x000c


	//----- nvinfo : EIATTR_EXIT_INSTR_OFFSETS
	.align		4
        /*5710*/ 	.byte	0x04, 0x1c
        /*5712*/ 	.short	(.L_32 - .L_31)


	//   ....[0]....
.L_31:
        /*5714*/ 	.word	0x00000660


	//   ....[1]....
        /*5718*/ 	.word	0x00000fc0


	//   ....[2]....
        /*571c*/ 	.word	0x00021bb0


	//   ....[3]....
        /*5720*/ 	.word	0x00022210


	//   ....[4]....
        /*5724*/ 	.word	0x000232f0


	//----- nvinfo : EIATTR_MAX_THREADS
	.align		4
.L_32:
        /*5728*/ 	.byte	0x04, 0x05
        /*572a*/ 	.short	(.L_34 - .L_33)
.L_33:
        /*572c*/ 	.word	0x00000180
        /*5730*/ 	.word	0x00000001
        /*5734*/ 	.word	0x00000001


	//----- nvinfo : EIATTR_CRS_STACK_SIZE
	.align		4
.L_34:
        /*5738*/ 	.byte	0x04, 0x1e
        /*573a*/ 	.short	(.L_36 - .L_35)
.L_35:
        /*573c*/ 	.word	0x00000000


	//----- nvinfo : EIATTR_CBANK_PARAM_SIZE
	.align		4
.L_36:
        /*5740*/ 	.byte	0x03, 0x19
        /*5742*/ 	.short	0x0470


	//----- nvinfo : EIATTR_PARAM_CBANK
	.align		4
        /*5744*/ 	.byte	0x04, 0x0a
        /*5746*/ 	.short	(.L_38 - .L_37)
	.align		4
.L_37:
        /*5748*/ 	.word	index@(.nv.constant0._ZN7cutlass13device_kernelINS_4gemm6kernel13GemmUniversalIN4cute5tupleIJiiiiEEENS1_10collective13CollectiveMmaINS1_37MainloopSm90TmaGmmaWarpSpecializedFP8ILi5ENS5_IJNS4_1CILi1EEESB_SB_EEENS1_35KernelTmaWarpSpecializedCooperativeEEENS5_IJNSA_ILi256EEESF_NSA_ILi32EEEEEENS_12float_e5m2_tENS5_IJlSB_lEEESI_SJ_NS4_8TiledMMAINS4_8MMA_AtomIJNS4_4SM904GMMA31MMA_64x256x32_F32E5M2E5M2_SS_TNILNSN_7ScaleInE1ELSP_1EEEEEENS4_6LayoutINS5_IJNSA_ILi2EEESB_SB_EEENS5_IJSB_NSA_ILi0EEESV_EEEEENS5_IJNS4_10UnderscoreESY_SY_EEEEENS4_13SM90_TMA_LOADENS4_14ComposedLayoutINS4_7SwizzleILi1ELi4ELi3EEENS4_18smem_ptr_flag_bitsILi8EEENSS_INS5_IJNSA_ILi8EEESG_EEENS5_IJSG_SB_EEEEEEEvNS4_8identityES11_S1B_vS1C_EENS_8epilogue10collective6detail29Sm90TmaWarpSpecializedAdapterINS1F_15DefaultEpilogueISI_SJ_SJ_NS1E_6thread17LinearCombinationISI_Li1EffLNS1J_9ScaleType4KindE0ELNS_15FloatRoundStyleE2ESI_EENS1_15EpilogueDefaultEEEEEvvEEEEvNT_6ParamsE)
        /*574c*/ 	.short	0x0210
        /*574e*/ 	.short	0x0470


	//----- nvinfo : EIATTR_SW_WAR
	.align		4
.L_38:
        /*5750*/ 	.byte	0x04, 0x36
        /*5752*/ 	.short	(.L_40 - .L_39)
.L_39:
        /*5754*/ 	.word	0x00000008
.L_40:


//--------------------- .nv.callgraph             --------------------------
	.section	.nv.callgraph,"",@"SHT_CUDA_CALLGRAPH"
	.align	4
	.sectionentsize	8
	.align		4
        /*0000*/ 	.word	0x00000000
	.align		4
        /*0004*/ 	.word	0xffffffff
	.align		4
        /*0008*/ 	.word	0x00000000
	.align		4
        /*000c*/ 	.word	0xfffffffe
	.align		4
        /*0010*/ 	.word	0x00000000
	.align		4
        /*0014*/ 	.word	0xfffffffd
	.align		4
        /*0018*/ 	.word	0x00000000
	.align		4
        /*001c*/ 	.word	0xfffffffc


//--------------------- .nv.constant4             --------------------------
	.section	.nv.constant4,"a",@progbits
	.align	8
	.align		8
.nv.constant4:
        /*0000*/ 	.dword	_ZN40_INTERNAL_45b0dfe6_4_k_cu_f5f83ad9_282394cuda3std3__45__cpo5beginE
	.align		8
        /*0008*/ 	.dword	_ZN40_INTERNAL_45b0dfe6_4_k_cu_f5f83ad9_282394cuda3std3__45__cpo3endE
	.align		8
        /*0010*/ 	.dword	_ZN40_INTERNAL_45b0dfe6_4_k_cu_f5f83ad9_282394cuda3std3__45__cpo6cbeginE
	.align		8
        /*0018*/ 	.dword	_ZN40_INTERNAL_45b0dfe6_4_k_cu_f5f83ad9_282394cuda3std3__45__cpo4cendE
	.align		8
        /*0020*/ 	.dword	_ZN40_INTERNAL_45b0dfe6_4_k_cu_f5f83ad9_282394cuda3std3__442_GLOBAL__N__45b0dfe6_4_k_cu_f5f83ad9_282396ignoreE
	.align		8
        /*0028*/ 	.dword	_ZN40_INTERNAL_45b0dfe6_4_k_cu_f5f83ad9_282394cuda3std3__419piecewise_constructE
	.align		8
        /*0030*/ 	.dword	_ZN40_INTERNAL_45b0dfe6_4_k_cu_f5f83ad9_282394cuda3std3__48in_placeE
	.align		8
        /*0038*/ 	.dword	_ZN40_INTERNAL_45b0dfe6_4_k_cu_f5f83ad9_282394cuda3std6ranges3__45__cpo4swapE
	.align		8
        /*0040*/ 	.dword	_ZN40_INTERNAL_45b0dfe6_4_k_cu_f5f83ad9_282394cuda3std6ranges3__45__cpo9iter_moveE
	.align		8
        /*0048*/ 	.dword	_ZN40_INTERNAL_45b0dfe6_4_k_cu_f5f83ad9_282394cute7productE
	.align		8
        /*0050*/ 	.dword	_ZN40_INTERNAL_45b0dfe6_4_k_cu_f5f83ad9_282394cute1_E


//--------------------- .text._ZN7cutlass13device_kernelINS_4gemm6kernel13GemmUniversalIN4cute5tupleIJiiiiEEENS1_10collective13CollectiveMmaINS1_37MainloopSm90TmaGmmaWarpSpecializedFP8ILi5ENS5_IJNS4_1CILi1EEESB_SB_EEENS1_35KernelTmaWarpSpecializedCooperativeEEENS5_IJNSA_ILi256EEESF_NSA_ILi32EEEEEENS_12float_e5m2_tENS5_IJlSB_lEEESI_SJ_NS4_8TiledMMAINS4_8MMA_AtomIJNS4_4SM904GMMA31MMA_64x256x32_F32E5M2E5M2_SS_TNILNSN_7ScaleInE1ELSP_1EEEEEENS4_6LayoutINS5_IJNSA_ILi2EEESB_SB_EEENS5_IJSB_NSA_ILi0EEESV_EEEEENS5_IJNS4_10UnderscoreESY_SY_EEEEENS4_13SM90_TMA_LOADENS4_14ComposedLayoutINS4_7SwizzleILi1ELi4ELi3EEENS4_18smem_ptr_flag_bitsILi8EEENSS_INS5_IJNSA_ILi8EEESG_EEENS5_IJSG_SB_EEEEEEEvNS4_8identityES11_S1B_vS1C_EENS_8epilogue10collective6detail29Sm90TmaWarpSpecializedAdapterINS1F_15DefaultEpilogueISI_SJ_SJ_NS1E_6thread17LinearCombinationISI_Li1EffLNS1J_9ScaleType4KindE0ELNS_15FloatRoundStyleE2ESI_EENS1_15EpilogueDefaultEEEEEvvEEEEvNT_6ParamsE --------------------------
	.section	.text._ZN7cutlass13device_kernelINS_4gemm6kernel13GemmUniversalIN4cute5tupleIJiiiiEEENS1_10collective13CollectiveMmaINS1_37MainloopSm90TmaGmmaWarpSpecializedFP8ILi5ENS5_IJNS4_1CILi1EEESB_SB_EEENS1_35KernelTmaWarpSpecializedCooperativeEEENS5_IJNSA_ILi256EEESF_NSA_ILi32EEEEEENS_12float_e5m2_tENS5_IJlSB_lEEESI_SJ_NS4_8TiledMMAINS4_8MMA_AtomIJNS4_4SM904GMMA31MMA_64x256x32_F32E5M2E5M2_SS_TNILNSN_7ScaleInE1ELSP_1EEEEEENS4_6LayoutINS5_IJNSA_ILi2EEESB_SB_EEENS5_IJSB_NSA_ILi0EEESV_EEEEENS5_IJNS4_10UnderscoreESY_SY_EEEEENS4_13SM90_TMA_LOADENS4_14ComposedLayoutINS4_7SwizzleILi1ELi4ELi3EEENS4_18smem_ptr_flag_bitsILi8EEENSS_INS5_IJNSA_ILi8EEESG_EEENS5_IJSG_SB_EEEEEEEvNS4_8identityES11_S1B_vS1C_EENS_8epilogue10collective6detail29Sm90TmaWarpSpecializedAdapterINS1F_15DefaultEpilogueISI_SJ_SJ_NS1E_6thread17LinearCombinationISI_Li1EffLNS1J_9ScaleType4KindE0ELNS_15FloatRoundStyleE2ESI_EENS1_15EpilogueDefaultEEEEEvvEEEEvNT_6ParamsE,"ax",@progbits
	.align	128
.text._ZN7cutlass13device_kernelINS_4gemm6kernel13GemmUniversalIN4cute5tupleIJiiiiEEENS1_10collective13CollectiveMmaINS1_37MainloopSm90TmaGmmaWarpSpecializedFP8ILi5ENS5_IJNS4_1CILi1EEESB_SB_EEENS1_35KernelTmaWarpSpecializedCooperativeEEENS5_IJNSA_ILi256EEESF_NSA_ILi32EEEEEENS_12float_e5m2_tENS5_IJlSB_lEEESI_SJ_NS4_8TiledMMAINS4_8MMA_AtomIJNS4_4SM904GMMA31MMA_64x256x32_F32E5M2E5M2_SS_TNILNSN_7ScaleInE1ELSP_1EEEEEENS4_6LayoutINS5_IJNSA_ILi2EEESB_SB_EEENS5_IJSB_NSA_ILi0EEESV_EEEEENS5_IJNS4_10UnderscoreESY_SY_EEEEENS4_13SM90_TMA_LOADENS4_14ComposedLayoutINS4_7SwizzleILi1ELi4ELi3EEENS4_18smem_ptr_flag_bitsILi8EEENSS_INS5_IJNSA_ILi8EEESG_EEENS5_IJSG_SB_EEEEEEEvNS4_8identityES11_S1B_vS1C_EENS_8epilogue10collective6detail29Sm90TmaWarpSpecializedAdapterINS1F_15DefaultEpilogueISI_SJ_SJ_NS1E_6thread17LinearCombinationISI_Li1EffLNS1J_9ScaleType4KindE0ELNS_15FloatRoundStyleE2ESI_EENS1_15EpilogueDefaultEEEEEvvEEEEvNT_6ParamsE:
        .type           _ZN7cutlass13device_kernelINS_4gemm6kernel13GemmUniversalIN4cute5tupleIJiiiiEEENS1_10collective13CollectiveMmaINS1_37MainloopSm90TmaGmmaWarpSpecializedFP8ILi5ENS5_IJNS4_1CILi1EEESB_SB_EEENS1_35KernelTmaWarpSpecializedCooperativeEEENS5_IJNSA_ILi256EEESF_NSA_ILi32EEEEEENS_12float_e5m2_tENS5_IJlSB_lEEESI_SJ_NS4_8TiledMMAINS4_8MMA_AtomIJNS4_4SM904GMMA31MMA_64x256x32_F32E5M2E5M2_SS_TNILNSN_7ScaleInE1ELSP_1EEEEEENS4_6LayoutINS5_IJNSA_ILi2EEESB_SB_EEENS5_IJSB_NSA_ILi0EEESV_EEEEENS5_IJNS4_10UnderscoreESY_SY_EEEEENS4_13SM90_TMA_LOADENS4_14ComposedLayoutINS4_7SwizzleILi1ELi4ELi3EEENS4_18smem_ptr_flag_bitsILi8EEENSS_INS5_IJNSA_ILi8EEESG_EEENS5_IJSG_SB_EEEEEEEvNS4_8identityES11_S1B_vS1C_EENS_8epilogue10collective6detail29Sm90TmaWarpSpecializedAdapterINS1F_15DefaultEpilogueISI_SJ_SJ_NS1E_6thread17LinearCombinationISI_Li1EffLNS1J_9ScaleType4KindE0ELNS_15FloatRoundStyleE2ESI_EENS1_15EpilogueDefaultEEEEEvvEEEEvNT_6ParamsE,@function
        .size           _ZN7cutlass13device_kernelINS_4gemm6kernel13GemmUniversalIN4cute5tupleIJiiiiEEENS1_10collective13CollectiveMmaINS1_37MainloopSm90TmaGmmaWarpSpecializedFP8ILi5ENS5_IJNS4_1CILi1EEESB_SB_EEENS1_35KernelTmaWarpSpecializedCooperativeEEENS5_IJNSA_ILi256EEESF_NSA_ILi32EEEEEENS_12float_e5m2_tENS5_IJlSB_lEEESI_SJ_NS4_8TiledMMAINS4_8MMA_AtomIJNS4_4SM904GMMA31MMA_64x256x32_F32E5M2E5M2_SS_TNILNSN_7ScaleInE1ELSP_1EEEEEENS4_6LayoutINS5_IJNSA_ILi2EEESB_SB_EEENS5_IJSB_NSA_ILi0EEESV_EEEEENS5_IJNS4_10UnderscoreESY_SY_EEEEENS4_13SM90_TMA_LOADENS4_14ComposedLayoutINS4_7SwizzleILi1ELi4ELi3EEENS4_18smem_ptr_flag_bitsILi8EEENSS_INS5_IJNSA_ILi8EEESG_EEENS5_IJSG_SB_EEEEEEEvNS4_8identityES11_S1B_vS1C_EENS_8epilogue10collective6detail29Sm90TmaWarpSpecializedAdapterINS1F_15DefaultEpilogueISI_SJ_SJ_NS1E_6thread17LinearCombinationISI_Li1EffLNS1J_9ScaleType4KindE0ELNS_15FloatRoundStyleE2ESI_EENS1_15EpilogueDefaultEEEEEvvEEEEvNT_6ParamsE,(.L_x_587 - _ZN7cutlass13device_kernelINS_4gemm6kernel13GemmUniversalIN4cute5tupleIJiiiiEEENS1_10collective13CollectiveMmaINS1_37MainloopSm90TmaGmmaWarpSpecializedFP8ILi5ENS5_IJNS4_1CILi1EEESB_SB_EEENS1_35KernelTmaWarpSpecializedCooperativeEEENS5_IJNSA_ILi256EEESF_NSA_ILi32EEEEEENS_12float_e5m2_tENS5_IJlSB_lEEESI_SJ_NS4_8TiledMMAINS4_8MMA_AtomIJNS4_4SM904GMMA31MMA_64x256x32_F32E5M2E5M2_SS_TNILNSN_7ScaleInE1ELSP_1EEEEEENS4_6LayoutINS5_IJNSA_ILi2EEESB_SB_EEENS5_IJSB_NSA_ILi0EEESV_EEEEENS5_IJNS4_10UnderscoreESY_SY_EEEEENS4_13SM90_TMA_LOADENS4_14ComposedLayoutINS4_7SwizzleILi1ELi4ELi3EEENS4_18smem_ptr_flag_bitsILi8EEENSS_INS5_IJNSA_ILi8EEESG_EEENS5_IJSG_SB_EEEEEEEvNS4_8identityES11_S1B_vS1C_EENS_8epilogue10collective6detail29Sm90TmaWarpSpecializedAdapterINS1F_15DefaultEpilogueISI_SJ_SJ_NS1E_6thread17LinearCombinationISI_Li1EffLNS1J_9ScaleType4KindE0ELNS_15FloatRoundStyleE2ESI_EENS1_15EpilogueDefaultEEEEEvvEEEEvNT_6ParamsE)
        .other          _ZN7cutlass13device_kernelINS_4gemm6kernel13GemmUniversalIN4cute5tupleIJiiiiEEENS1_10collective13CollectiveMmaINS1_37MainloopSm90TmaGmmaWarpSpecializedFP8ILi5ENS5_IJNS4_1CILi1EEESB_SB_EEENS1_35KernelTmaWarpSpecializedCooperativeEEENS5_IJNSA_ILi256EEESF_NSA_ILi32EEEEEENS_12float_e5m2_tENS5_IJlSB_lEEESI_SJ_NS4_8TiledMMAINS4_8MMA_AtomIJNS4_4SM904GMMA31MMA_64x256x32_F32E5M2E5M2_SS_TNILNSN_7ScaleInE1ELSP_1EEEEEENS4_6LayoutINS5_IJNSA_ILi2EEESB_SB_EEENS5_IJSB_NSA_ILi0EEESV_EEEEENS5_IJNS4_10UnderscoreESY_SY_EEEEENS4_13SM90_TMA_LOADENS4_14ComposedLayoutINS4_7SwizzleILi1ELi4ELi3EEENS4_18smem_ptr_flag_bitsILi8EEENSS_INS5_IJNSA_ILi8EEESG_EEENS5_IJSG_SB_EEEEEEEvNS4_8identityES11_S1B_vS1C_EENS_8epilogue10collective6detail29Sm90TmaWarpSpecializedAdapterINS1F_15DefaultEpilogueISI_SJ_SJ_NS1E_6thread17LinearCombinationISI_Li1EffLNS1J_9ScaleType4KindE0ELNS_15FloatRoundStyleE2ESI_EENS1_15EpilogueDefaultEEEEEvvEEEEvNT_6ParamsE,@"STO_CUDA_ENTRY STV_DEFAULT"
_ZN7cutlass13device_kernelINS_4gemm6kernel13GemmUniversalIN4cute5tupleIJiiiiEEENS1_10collective13CollectiveMmaINS1_37MainloopSm90TmaGmmaWarpSpecializedFP8ILi5ENS5_IJNS4_1CILi1EEESB_SB_EEENS1_35KernelTmaWarpSpecializedCooperativeEEENS5_IJNSA_ILi256EEESF_NSA_ILi32EEEEEENS_12float_e5m2_tENS5_IJlSB_lEEESI_SJ_NS4_8TiledMMAINS4_8MMA_AtomIJNS4_4SM904GMMA31MMA_64x256x32_F32E5M2E5M2_SS_TNILNSN_7ScaleInE1ELSP_1EEEEEENS4_6LayoutINS5_IJNSA_ILi2EEESB_SB_EEENS5_IJSB_NSA_ILi0EEESV_EEEEENS5_IJNS4_10UnderscoreESY_SY_EEEEENS4_13SM90_TMA_LOADENS4_14ComposedLayoutINS4_7SwizzleILi1ELi4ELi3EEENS4_18smem_ptr_flag_bitsILi8EEENSS_INS5_IJNSA_ILi8EEESG_EEENS5_IJSG_SB_EEEEEEEvNS4_8identityES11_S1B_vS1C_EENS_8epilogue10collective6detail29Sm90TmaWarpSpecializedAdapterINS1F_15DefaultEpilogueISI_SJ_SJ_NS1E_6thread17LinearCombinationISI_Li1EffLNS1J_9ScaleType4KindE0ELNS_15FloatRoundStyleE2ESI_EENS1_15EpilogueDefaultEEEEEvvEEEEvNT_6ParamsE:
[----:B------:R-:W0:Y:S02]  /*0000*/  LDC R1, c[0x0][0x28] ;  /* 0x00000a00ff017b82 */ /* 0x000e240000000800 */
[----:B0-----:R-:W-:Y:S01]  /*0010*/  VIADD R1, R1, 0xfffff990 ;  /* 0xfffff99001017836 */ /* 0x001fe20000000000 */
[----:B------:R-:W0:Y:S01]  /*0020*/  S2R R2, SR_TID.X ;  /* 0x0000000000027919 */ /* 0x000e220000002100 */
[----:B------:R-:W-:Y:S01]  /*0030*/  ELECT P0, URZ, PT ;  /* 0x00000000003f782f */ /* 0x000fe20003800000 */
[----:B------:R-:W-:Y:S01]  /*0040*/  BSSY B0, `(.L_x_0) ;  /* 0x0000015000007945 */ /* 0x000fe20003800000 */
[--C-:B0-----:R-:W-:Y:S02]  /*0050*/  SHF.R.U32.HI R0, RZ, 0x5, R2.reuse ;  /* 0x00000005ff007819 */ /* 0x101fe40000011602 */
[----:B------:R-:W-:-:S03]  /*0060*/  SHF.R.U32.HI R2, RZ, 0x7, R2 ;  /* 0x00000007ff027819 */ /* 0x000fc60000011602 */
[----:B------:R-:W0:Y:S04]  /*0070*/  SHFL.IDX PT, R3, R0, RZ, 0x1f ;  /* 0x00001fff00037589 */ /* 0x000e2800000e0000 */
[----:B------:R-:W1:Y:S01]  /*0080*/  SHFL.IDX PT, R2, R2, RZ, 0x1f ;  /* 0x00001fff02027589 */ /* 0x000e6200000e0000 */
[----:B0-----:R-:W-:Y:S02]  /*0090*/  R2UR UR4, R3 ;  /* 0x00000000030472ca */ /* 0x001fe400000e0000 */
[----:B-1----:R-:W-:-:S11]  /*00a0*/  R2UR UR6, R2 ;  /* 0x00000000020672ca */ /* 0x002fd600000e0000 */
[----:B------:R-:W-:Y:S02]  /*00b0*/  USHF.R.S32.HI UR5, URZ, 0x1f, UR4 ;  /* 0x0000001f3f057899 */ /* 0x000fe40008011404 */
[----:B------:R-:W-:Y:S02]  /*00c0*/  ISETP.NE.OR P0, PT, RZ, UR4, !P0 ;  /* 0x00000004ff007c0c */ /* 0x000fe4000c705670 */
[----:B------:R-:W-:-:S04]  /*00d0*/  ULEA.HI UR5, UR5, UR4, URZ, 0x2 ;  /* 0x0000000405057291 */ /* 0x000fc8000f8f103f */
[----:B------:R-:W-:-:S04]  /*00e0*/  ULOP3.LUT UR5, UR5, 0xfffffffc, URZ, 0xc0, !UPT ;  /* 0xfffffffc05057892 */ /* 0x000fc8000f8ec03f */
[----:B------:R-:W-:-:S03]  /*00f0*/  UIADD3 UR8, UR4, -UR5, URZ ;  /* 0x8000000504087290 */ /* 0x000fc6000fffe03f */
[----:B------:R-:W-:Y:S09]  /*0100*/  @P0 BRA `(.L_x_1) ;  /* 0x0000000000200947 */ /* 0x000ff20003800000 */
[----:B------:R-:W-:Y:S02]  /*0110*/  ULDC.64 UR4, c[0x0][0x198] ;  /* 0x0000660000047ab9 */ /* 0x000fe40000000a00 */
[----:B------:R-:W-:Y:S02]  /*0120*/  UIADD3 UR10, UP0, UR4, 0xf0, URZ ;  /* 0x000000f0040a7890 */ /* 0x000fe4000ff1e03f */
[----:B------:R-:W-:Y:S02]  /*0130*/  UIADD3 UR4, UP1, UR4, 0x1f0, URZ ;  /* 0x000001f004047890 */ /* 0x000fe4000ff3e03f */
[----:B------:R-:W-:Y:S02]  /*0140*/  UIADD3.X UR11, URZ, UR5, URZ, UP0, !UPT ;  /* 0x000000053f0b7290 */ /* 0x000fe400087fe43f */
[----:B------:R-:W-:-:S07]  /*0150*/  UIADD3.X UR5, URZ, UR5, URZ, UP1, !UPT ;  /* 0x000000053f057290 */ /* 0x000fce0008ffe43f */
[----:B------:R0:W-:Y:S02]  /*0160*/  UTMACCTL.PF [UR10] ;  /* 0x000000000a0079b9 */ /* 0x0001e40008040000 */
[----:B------:R0:W-:Y:S02]  /*0170*/  UTMACCTL.PF [UR4] ;  /* 0x00000000040079b9 */ /* 0x0001e40008040000 */
[----:B0-----:R-:W-:Y:S01]  /*0180*/  NOP ;  /* 0x0000000000007918 */ /* 0x001fe20000000000 */
.L_x_1:
[----:B------:R-:W-:Y:S05]  /*0190*/  BSYNC B0 ;  /* 0x0000000000007941 */ /* 0x000fea0003800000 */
.L_x_0:
[----:B------:R-:W0:Y:S01]  /*01a0*/  SHFL.IDX PT, R2, R0, RZ, 0x1f ;  /* 0x00001fff00027589 */ /* 0x000e2200000e0000 */
[----:B------:R-:W-:Y:S01]  /*01b0*/  UISETP.NE.AND UP0, UPT, UR8, 0x3, UPT ;  /* 0x000000030800788c */ /* 0x000fe2000bf05270 */
[----:B------:R-:W-:Y:S01]  /*01c0*/  ISETP.NE.AND P1, PT, RZ, UR6, PT ;  /* 0x00000006ff007c0c */ /* 0x000fe2000bf25270 */
[----:B------:R-:W-:Y:S02]  /*01d0*/  UIADD3 UR10, UR6, -0x1, URZ ;  /* 0xffffffff060a7890 */ /* 0x000fe4000fffe03f */
[----:B------:R-:W-:Y:S02]  /*01e0*/  UISETP.EQ.OR UP0, UPT, UR8, URZ, !UP0 ;  /* 0x0000003f0800728c */ /* 0x000fe4000c702670 */
[----:B------:R-:W-:Y:S02]  /*01f0*/  UISETP.GE.U32.AND UP1, UPT, UR10, 0x2, UPT ;  /* 0x000000020a00788c */ /* 0x000fe4000bf26070 */
[----:B------:R-:W-:-:S04]  /*0200*/  UISETP.EQ.AND UP0, UPT, UR6, URZ, UP0 ;  /* 0x0000003f0600728c */ /* 0x000fc80008702270 */
[----:B------:R-:W-:-:S04]  /*0210*/  USEL UR13, URZ, 0x1, !UP0 ;  /* 0x000000013f0d7887 */ /* 0x000fc8000c000000 */
[----:B------:R-:W-:Y:S01]  /*0220*/  USEL UR13, UR13, 0x2, UP1 ;  /* 0x000000020d0d7887 */ /* 0x000fe20008800000 */
[----:B0-----:R-:W-:-:S13]  /*0230*/  ISETP.NE.AND P0, PT, R2, RZ, PT ;  /* 0x000000ff0200720c */ /* 0x001fda0003f05270 */
[----:B------:R-:W-:Y:S05]  /*0240*/  @P0 BRA `(.L_x_2) ;  /* 0x0000000000600947 */ /* 0x000fea0003800000 */
[----:B------:R-:W0:Y:S01]  /*0250*/  S2UR UR9, SR_CgaCtaId ;  /* 0x00000000000979c3 */ /* 0x000e220000008800 */
[----:B------:R-:W-:Y:S01]  /*0260*/  UMOV UR4, 0x400 ;  /* 0x0000040000047882 */ /* 0x000fe20000000000 */
[----:B------:R-:W-:Y:S01]  /*0270*/  UMOV UR5, 0x1 ;  /* 0x0000000100057882 */ /* 0x000fe20000000000 */
[----:B------:R-:W-:Y:S01]  /*0280*/  UMOV UR6, 0x100 ;  /* 0x0000010000067882 */ /* 0x000fe20000000000 */
[----:B------:R-:W-:Y:S01]  /*0290*/  ELECT P0, URZ, PT ;  /* 0x00000000003f782f */ /* 0x000fe20003800000 */
[----:B------:R-:W-:-:S04]  /*02a0*/  UIADD3 UR6, -UR6, 0x100000, URZ ;  /* 0x0010000006067890 */ /* 0x000fc8000fffe13f */
[----:B------:R-:W-:Y:S02]  /*02b0*/  USHF.L.U32 UR7, UR6, 0xb, URZ ;  /* 0x0000000b06077899 */ /* 0x000fe4000800063f */
[----:B------:R-:W-:Y:S02]  /*02c0*/  USHF.L.U32 UR6, UR6, 0x1, URZ ;  /* 0x0000000106067899 */ /* 0x000fe4000800063f */
[----:B0-----:R-:W-:Y:S02]  /*02d0*/  ULEA UR9, UR9, UR4, 0x18 ;  /* 0x0000000409097291 */ /* 0x001fe4000f8ec03f */
[----:B------:R-:W-:-:S04]  /*02e0*/  UIADD3 UR4, -UR5, 0x100000, URZ ;  /* 0x0010000005047890 */ /* 0x000fc8000fffe13f */
[----:B------:R-:W-:Y:S02]  /*02f0*/  USHF.L.U32 UR5, UR4, 0xb, URZ ;  /* 0x0000000b04057899 */ /* 0x000fe4000800063f */
[----:B------:R-:W-:Y:S01]  /*0300*/  USHF.L.U32 UR4, UR4, 0x1, URZ ;  /* 0x0000000104047899 */ /* 0x000fe2000800063f */
[----:B------:R-:W0:Y:S11]  /*0310*/  FENCE.VIEW.ASYNC.S ;  /* 0x00000000000073c6 */ /* 0x000e360000000000 */
[----:B0-----:R0:W1:Y:S01]  /*0320*/  SYNCS.EXCH.64 URZ, [UR9], UR4 ;  /* 0x00000004093f75b2 */ /* 0x0010620008000100 */
[----:B------:R0:W2:Y:S01]  /*0330*/  SYNCS.EXCH.64 URZ, [UR9+0x28], UR6 ;  /* 0x00002806093f75b2 */ /* 0x0000a20008000100 */
[----:B------:R0:W3:Y:S01]  /*0340*/  SYNCS.EXCH.64 URZ, [UR9+0x8], UR4 ;  /* 0x00000804093f75b2 */ /* 0x0000e20008000100 */
[----:B------:R0:W4:Y:S01]  /*0350*/  SYNCS.EXCH.64 URZ, [UR9+0x30], UR6 ;  /* 0x00003006093f75b2 */ /* 0x0001220008000100 */
[----:B------:R0:W0:Y:S01]  /*0360*/  SYNCS.EXCH.64 URZ, [UR9+0x10], UR4 ;  /* 0x00001004093f75b2 */ /* 0x0000220008000100 */
[----:B------:R0:W0:Y:S01]  /*0370*/  SYNCS.EXCH.64 URZ, [UR9+0x38], UR6 ;  /* 0x00003806093f75b2 */ /* 0x0000220008000100 */
[----:B------:R0:W0:Y:S01]  /*0380*/  SYNCS.EXCH.64 URZ, [UR9+0x18], UR4 ;  /* 0x00001804093f75b2 */ /* 0x0000220008000100 */
[----:B------:R0:W0:Y:S01]  /*0390*/  SYNCS.EXCH.64 URZ, [UR9+0x40], UR6 ;  /* 0x00004006093f75b2 */ /* 0x0000220008000100 */
[----:B------:R0:W0:Y:S01]  /*03a0*/  SYNCS.EXCH.64 URZ, [UR9+0x20], UR4 ;  /* 0x00002004093f75b2 */ /* 0x0000220008000100 */
[----:B------:R0:W0:Y:S01]  /*03b0*/  SYNCS.EXCH.64 URZ, [UR9+0x48], UR6 ;  /* 0x00004806093f75b2 */ /* 0x0000220008000100 */
[----:B------:R-:W-:Y:S01]  /*03c0*/  NOP ;  /* 0x0000000000007918 */ /* 0x000fe20000000000 */
.L_x_2:
[----:B------:R-:W5:Y:S01]  /*03d0*/  LDC R2, c[0x0][0x65c] ;  /* 0x00019700ff027b82 */ /* 0x000f620000000800 */
[----:B------:R-:W1:Y:S01]  /*03e0*/  SHFL.IDX PT, R0, R0, RZ, 0x1f ;  /* 0x00001fff00007589 */ /* 0x000e6200000e0000 */
[----:B------:R-:W-:Y:S01]  /*03f0*/  ELECT P0, URZ, PT ;  /* 0x00000000003f782f */ /* 0x000fe20003800000 */
[----:B------:R-:W-:Y:S01]  /*0400*/  IMAD.MOV.U32 R3, RZ, RZ, RZ ;  /* 0x000000ffff037224 */ /* 0x000fe200078e00ff */
[----:B0-----:R-:W-:Y:S01]  /*0410*/  UMOV UR4, 0x20 ;  /* 0x0000002000047882 */ /* 0x001fe20000000000 */
[----:B------:R-:W0:Y:S01]  /*0420*/  S2R R11, SR_CTAID.Y ;  /* 0x00000000000b7919 */ /* 0x000e220000002600 */
[----:B------:R-:W-:Y:S01]  /*0430*/  NOP ;  /* 0x0000000000007918 */ /* 0x000fe20000000000 */
[----:B------:R-:W-:Y:S01]  /*0440*/  NOP ;  /* 0x0000000000007918 */ /* 0x000fe20000000000 */
[----:B-----5:R-:W-:Y:S02]  /*0450*/  ISETP.NE.AND P4, PT, R2, 0x1, PT ;  /* 0x000000010200780c */ /* 0x020fe40003f85270 */
[----:B------:R-:W5:Y:S01]  /*0460*/  S2R R2, SR_CTAID.X ;  /* 0x0000000000027919 */ /* 0x000f620000002500 */
[----:B-1----:R-:W-:-:S10]  /*0470*/  ISETP.NE.OR P0, PT, R0, RZ, !P0 ;  /* 0x000000ff0000720c */ /* 0x002fd40004705670 */
[----:B------:R-:W5:Y:S01]  /*0480*/  @P4 LDC R7, c[0x0][0x10] ;  /* 0x00000400ff074b82 */ /* 0x000f620000000800 */
[----:B0-----:R-:W-:Y:S02]  /*0490*/  @P4 IMAD.MOV.U32 R4, RZ, RZ, R11 ;  /* 0x000000ffff044224 */ /* 0x001fe400078e000b */
[----:B------:R-:W-:Y:S01]  /*04a0*/  VOTEU.ALL UP0, P0 ;  /* 0x00000000003f7886 */ /* 0x000fe20000000000 */
[----:B------:R-:W-:Y:S01]  /*04b0*/  @P4 IMAD.MOV.U32 R5, RZ, RZ, RZ ;  /* 0x000000ffff054224 */ /* 0x000fe200078e00ff */
[----:B------:R-:W-:Y:S01]  /*04c0*/  VOTEU.ALL UP1, P0 ;  /* 0x00000000003f7886 */ /* 0x000fe20000020000 */
[----:B------:R-:W-:Y:S02]  /*04d0*/  @P4 IMAD.MOV.U32 R13, RZ, RZ, RZ ;  /* 0x000000ffff0d4224 */ /* 0x000fe400078e00ff */
[----:B------:R-:W0:Y:S01]  /*04e0*/  @!P4 LDC R9, c[0x0][0xc] ;  /* 0x00000300ff09cb82 */ /* 0x000e220000000800 */
[----:B------:R-:W-:Y:S01]  /*04f0*/  @!UP0 UMOV UR6, 0x400 ;  /* 0x0000040000068882 */ /* 0x000fe20000000000 */
[----:B------:R-:W-:-:S04]  /*0500*/  @!UP0 UIADD3 UR4, -UR4, 0x100000, URZ ;  /* 0x0010000004048890 */ /* 0x000fc8000fffe13f */
[----:B------:R-:W-:Y:S02]  /*0510*/  @!UP0 USHF.L.U32 UR5, UR4, 0xb, URZ ;  /* 0x0000000b04058899 */ /* 0x000fe4000800063f */
[----:B------:R-:W-:Y:S01]  /*0520*/  @!UP0 USHF.L.U32 UR4, UR4, 0x1, URZ ;  /* 0x0000000104048899 */ /* 0x000fe2000800063f */
[----:B------:R-:W1:Y:S01]  /*0530*/  @!UP0 S2UR UR7, SR_CgaCtaId ;  /* 0x00000000000789c3 */ /* 0x000e620000008800 */
[----:B-----5:R-:W-:-:S04]  /*0540*/  @P4 IMAD.WIDE.U32 R6, R2, R7, R4 ;  /* 0x0000000702064225 */ /* 0x020fc800078e0004 */
[----:B------:R-:W-:Y:S02]  /*0550*/  @P4 IMAD.MOV.U32 R10, RZ, RZ, R6 ;  /* 0x000000ffff0a4224 */ /* 0x000fe400078e0006 */
[----:B------:R-:W-:Y:S02]  /*0560*/  @P4 IMAD.IADD R14, R7, 0x1, R13 ;  /* 0x00000001070e4824 */ /* 0x000fe400078e020d */
[----:B0-----:R-:W-:-:S04]  /*0570*/  @!P4 IMAD.WIDE.U32 R4, R9, R11, R2 ;  /* 0x0000000b0904c225 */ /* 0x001fc800078e0002 */
[----:B------:R-:W-:Y:S02]  /*0580*/  @!P4 IMAD.MOV.U32 R10, RZ, RZ, R4 ;  /* 0x000000ffff0ac224 */ /* 0x000fe400078e0004 */
[----:B------:R-:W-:Y:S01]  /*0590*/  @!P4 IMAD.MOV.U32 R14, RZ, RZ, R5 ;  /* 0x000000ffff0ec224 */ /* 0x000fe200078e0005 */
[----:B-1----:R-:W-:Y:S02]  /*05a0*/  @!UP0 ULEA UR6, UR7, UR6, 0x18 ;  /* 0x0000000607068291 */ /* 0x002fe4000f8ec03f */
[----:B------:R0:W-:Y:S01]  /*05b0*/  STL [R1+0x45c], R10 ;  /* 0x00045c0a01007387 */ /* 0x0001e20000100800 */
[----:B------:R-:W-:-:S03]  /*05c0*/  VOTEU.ALL UP0, P0 ;  /* 0x00000000003f7886 */ /* 0x000fc60000000000 */
[----:B------:R0:W-:Y:S04]  /*05d0*/  STL [R1+0x458], R14 ;  /* 0x0004580e01007387 */ /* 0x0001e80000100800 */
[----:B------:R-:W1:Y:S02]  /*05e0*/  FENCE.VIEW.ASYNC.S ;  /* 0x00000000000073c6 */ /* 0x000e640000000000 */
[----:B-1----:R0:W2:Y:S01]  /*05f0*/  @!UP0 SYNCS.EXCH.64 URZ, [UR6+0x60], UR4 ;  /* 0x00006004063f85b2 */ /* 0x0020a20008000100 */
[----:B------:R0:W2:Y:S01]  /*0600*/  @!UP1 SYNCS.EXCH.64 URZ, [UR6+0x68], UR4 ;  /* 0x00006804063f95b2 */ /* 0x0000a20008000100 */
[----:B------:R-:W-:Y:S01]  /*0610*/  NOP ;  /* 0x0000000000007918 */ /* 0x000fe20000000000 */
[----:B--234-:R-:W-:Y:S06]  /*0620*/  BAR.SYNC.DEFER_BLOCKING 0x0 ;  /* 0x0000000000007b1d */ /* 0x01cfec0000010000 */
[----:B0-----:R-:W-:Y:S05]  /*0630*/  @!P1 BRA `(.L_x_3) ;  /* 0x0000021400609947 */ /* 0x001fea0003800000 */
[----:B------:R-:W-:-:S06]  /*0640*/  UISETP.GT.U32.AND UP0, UPT, UR10, 0x1, UPT ;  /* 0x000000010a00788c */ /* 0x000fcc000bf04070 */
[----:B------:R-:W-:-:S13]  /*0650*/  PLOP3.LUT P0, PT, PT, PT, UP0, 0x80, 0x0 ;  /* 0x000000000000781c */ /* 0x000fda0003f0f008 */
[----:B------:R-:W-:Y:S05]  /*0660*/  @P0 EXIT ;  /* 0x000000000000094d */ /* 0x000fea0003800000 */
[----:B------:R-:W-:Y:S01]  /*0670*/  IMAD.MOV.U32 R5, RZ, RZ, -0x1 ;  /* 0xffffffffff057424 */ /* 0x000fe200078e00ff */
[----:B------:R-:W-:Y:S01]  /*0680*/  ULDC.64 UR4, c[0x0][0x650] ;  /* 0x0001940000047ab9 */ /* 0x000fe20000000a00 */
[----:B------:R-:W-:Y:S01]  /*0690*/  IMAD.MOV.U32 R4, RZ, RZ, -0x1 ;  /* 0xffffffffff047424 */ /* 0x000fe200078e00ff */
[----:B------:R-:W-:Y:S01]  /*06a0*/  ISETP.GE.U32.AND P0, PT, R10, UR4, PT ;  /* 0x000000040a007c0c */ /* 0x000fe2000bf06070 */
[----:B------:R-:W-:Y:S01]  /*06b0*/  UMOV UR10, 0xffffffff ;  /* 0xffffffff000a7882 */ /* 0x000fe20000000000 */
[----:B------:R0:W-:Y:S01]  /*06c0*/  STL [R1+0x464], R5 ;  /* 0x0004640501007387 */ /* 0x0001e20000100800 */
[----:B------:R-:W-:Y:S02]  /*06d0*/  PRMT R0, RZ, 0x7610, R0 ;  /* 0x00007610ff007816 */ /* 0x000fe40000000000 */
[----:B------:R-:W-:Y:S01]  /*06e0*/  ISETP.GE.U32.AND.EX P0, PT, R14, UR5, PT, P0 ;  /* 0x000000050e007c0c */ /* 0x000fe2000bf06100 */
[----:B------:R0:W-:-:S12]  /*06f0*/  STL [R1+0x460], R4 ;  /* 0x0004600401007387 */ /* 0x0001d80000100800 */
[----:B0-----:R-:W-:Y:S05]  /*0700*/  @P0 BRA `(.L_x_4) ;  /* 0x00000004006c0947 */ /* 0x001fea0003800000 */
[----:B------:R-:W-:Y:S01]  /*0710*/  ULDC.64 UR14, c[0x0][0x628] ;  /* 0x00018a00000e7ab9 */ /* 0x000fe20000000a00 */
[----:B------:R-:W0:Y:S01]  /*0720*/  LDC.64 R12, c[0x0][0x620] ;  /* 0x00018800ff0c7b82 */ /* 0x000e220000000a00 */
[----:B------:R-:W-:Y:S01]  /*0730*/  ISETP.NE.U32.AND P0, PT, RZ, UR14, PT ;  /* 0x0000000eff007c0c */ /* 0x000fe2000bf05070 */
[----:B------:R-:W-:Y:S01]  /*0740*/  ULDC UR11, c[0x0][0x630] ;  /* 0x00018c00000b7ab9 */ /* 0x000fe20000000800 */
[----:B------:R-:W-:Y:S02]  /*0750*/  R2UR UR4, R10 ;  /* 0x000000000a0472ca */ /* 0x000fe400000e0000 */
[----:B------:R-:W-:Y:S02]  /*0760*/  ISETP.NE.AND.EX P0, PT, RZ, UR15, PT, P0 ;  /* 0x0000000fff007c0c */ /* 0x000fe4000bf05300 */
[----:B------:R-:W-:-:S11]  /*0770*/  R2UR UR5, R14 ;  /* 0x000000000e0572ca */ /* 0x000fd600000e0000 */
[----:B------:R-:W-:Y:S05]  /*0780*/  @!P0 BRA `(.L_x_5) ;  /* 0x0000000000308947 */ /* 0x000fea0003800000 */
[----:B------:R-:W-:Y:S01]  /*0790*/  R2UR UR4, R10 ;  /* 0x000000000a0472ca */ /* 0x000fe200000e0000 */
[----:B------:R-:W-:Y:S01]  /*07a0*/  ULDC UR8, c[0x0][0x634] ;  /* 0x00018d0000087ab9 */ /* 0x000fe20000000800 */
[----:B------:R-:W-:-:S11]  /*07b0*/  R2UR UR10, R14 ;  /* 0x000000000e0a72ca */ /* 0x000fd600000e0000 */
[----:B------:R-:W-:-:S04]  /*07c0*/  UIADD3 UR8, UP0, UR4, UR8, URZ ;  /* 0x0000000804087290 */ /* 0x000fc8000ff1e03f */
[----:B------:R-:W-:-:S04]  /*07d0*/  UIADD3.X UR10, URZ, UR10, URZ, UP0, !UPT ;  /* 0x0000000a3f0a7290 */ /* 0x000fc800087fe43f */
[----:B------:R-:W-:-:S04]  /*07e0*/  UIMAD.WIDE.U32 UR4, UR10, UR14, URZ ;  /* 0x0000000e0a0472a5 */ /* 0x000fc8000f8e003f */
[----:B------:R-:W-:Y:S02]  /*07f0*/  UIMAD.WIDE.U32 UR6, UP0, UR8, UR15, UR4 ;  /* 0x0000000f080672a5 */ /* 0x000fe4000f800004 */
[----:B------:R-:W-:Y:S02]  /*0800*/  UIMAD.WIDE.U32 UR4, UR8, UR14, URZ ;  /* 0x0000000e080472a5 */ /* 0x000fe4000f8e003f */
[----:B------:R-:W-:Y:S02]  /*0810*/  UIADD3.X UR9, URZ, URZ, URZ, UP0, !UPT ;  /* 0x0000003f3f097290 */ /* 0x000fe400087fe43f */
[----:B------:R-:W-:Y:S01]  /*0820*/  UIADD3 URZ, UP0, UR5, UR6, URZ ;  /* 0x00000006053f7290 */ /* 0x000fe2000ff1e03f */
[----:B------:R-:W-:-:S03]  /*0830*/  UMOV UR8, UR7 ;  /* 0x0000000700087c82 */ /* 0x000fc60008000000 */
[----:B------:R-:W-:-:S12]  /*0840*/  UIMAD.WIDE.U32.X UR4, UR10, UR15, UR8, UP0 ;  /* 0x0000000f0a0472a5 */ /* 0x000fd800080e0408 */
.L_x_5:
[----:B------:R-:W-:Y:S01]  /*0850*/  USHF.R.U64 UR10, UR4, UR11, UR5 ;  /* 0x0000000b040a7299 */ /* 0x000fe20008001205 */
[----:B------:R-:W1:Y:S01]  /*0860*/  LDC R8, c[0x0][0x618] ;  /* 0x00018600ff087b82 */ /* 0x000e620000000800 */
[----:B------:R-:W-:Y:S01]  /*0870*/  USHF.R.U32.HI UR4, URZ, UR11, UR5 ;  /* 0x0000000b3f047299 */ /* 0x000fe20008011605 */
[----:B------:R-:W-:Y:S01]  /*0880*/  I2FP.F32.U32 R0, R2 ;  /* 0x0000000200007245 */ /* 0x000fe20000201000 */
[----:B------:R-:W-:Y:S01]  /*0890*/  IMAD.MOV.U32 R4, RZ, RZ, R10 ;  /* 0x000000ffff047224 */ /* 0x000fe200078e000a */
[----:B------:R-:W-:Y:S01]  /*08a0*/  ULDC UR5, c[0x0][0x150] ;  /* 0x0000540000057ab9 */ /* 0x000fe20000000800 */
[----:B------:R-:W-:Y:S01]  /*08b0*/  IADD3 R7, P0, RZ, -UR10, RZ ;  /* 0x8000000aff077c10 */ /* 0x000fe2000ff1e0ff */
[----:B------:R-:W-:Y:S02]  /*08c0*/  IMAD.MOV.U32 R5, RZ, RZ, R14 ;  /* 0x000000ffff057224 */ /* 0x000fe400078e000e */
[----:B------:R-:W-:Y:S01]  /*08d0*/  FMUL R0, R0, UR5 ;  /* 0x0000000500007c20 */ /* 0x000fe20008400000 */
[----:B------:R-:W2:Y:S01]  /*08e0*/  LDC.64 R20, c[0x0][0x640] ;  /* 0x00019000ff147b82 */ /* 0x000ea20000000a00 */
[----:B------:R-:W-:Y:S01]  /*08f0*/  IMAD.X R9, RZ, RZ, ~UR4, P0 ;  /* 0x80000004ff097e24 */ /* 0x000fe200080e06ff */
[----:B------:R-:W-:Y:S01]  /*0900*/  ULDC UR4, c[0x0][0x154] ;  /* 0x0000550000047ab9 */ /* 0x000fe20000000800 */
[----:B0-----:R-:W-:-:S02]  /*0910*/  IMAD.WIDE.U32 R4, R7, R12, R4 ;  /* 0x0000000c07047225 */ /* 0x001fc400078e0004 */
[----:B------:R-:W0:Y:S03]  /*0920*/  F2I.U32.TRUNC.NTZ R0, R0 ;  /* 0x0000000000007305 */ /* 0x000e26000020f000 */
[----:B------:R-:W3:Y:S01]  /*0930*/  LDC R3, c[0x0][0x144] ;  /* 0x00005100ff037b82 */ /* 0x000ee20000000800 */
[----:B------:R-:W-:-:S04]  /*0940*/  IMAD R6, R9, R12, RZ ;  /* 0x0000000c09067224 */ /* 0x000fc800078e02ff */
[----:B------:R-:W-:-:S03]  /*0950*/  IMAD R7, R7, R13, R6 ;  /* 0x0000000d07077224 */ /* 0x000fc600078e0206 */
[----:B------:R-:W4:Y:S01]  /*0960*/  LDC R10, c[0x0][0x608] ;  /* 0x00018200ff0a7b82 */ /* 0x000f220000000800 */
[----:B------:R-:W-:Y:S02]  /*0970*/  IMAD.IADD R5, R5, 0x1, R7 ;  /* 0x0000000105057824 */ /* 0x000fe400078e0207 */
[----:B------:R-:W-:Y:S02]  /*0980*/  IMAD.MOV.U32 R7, RZ, RZ, -0x1 ;  /* 0xffffffffff077424 */ /* 0x000fe400078e00ff */
[----:B0-----:R-:W-:Y:S01]  /*0990*/  IMAD.MOV R6, RZ, RZ, -R0 ;  /* 0x000000ffff067224 */ /* 0x001fe200078e0a00 */
[----:B-1----:R-:W-:Y:S02]  /*09a0*/  SHF.R.U64 R14, R4, R8, R5 ;  /* 0x00000008040e7219 */ /* 0x002fe40000001205 */
[----:B------:R-:W0:Y:S01]  /*09b0*/  LDC R18, c[0x0][0x658] ;  /* 0x00019600ff127b82 */ /* 0x000e220000000800 */
[----:B------:R-:W-:Y:S02]  /*09c0*/  I2FP.F32.U32 R4, R11 ;  /* 0x0000000b00047245 */ /* 0x000fe40000201000 */
[----:B--2---:R-:W-:-:S02]  /*09d0*/  ISETP.NE.U32.AND P0, PT, R20, RZ, PT ;  /* 0x000000ff1400720c */ /* 0x004fc40003f05070 */
[----:B------:R-:W-:Y:S01]  /*09e0*/  SHF.R.U32.HI R5, RZ, R8, R5 ;  /* 0x00000008ff057219 */ /* 0x000fe20000011605 */
[----:B------:R-:W-:Y:S01]  /*09f0*/  FMUL R4, R4, UR4 ;  /* 0x0000000404047c20 */ /* 0x000fe20008400000 */
[----:B------:R-:W-:Y:S01]  /*0a00*/  ISETP.NE.AND.EX P0, PT, R21, RZ, PT, P0 ;  /* 0x000000ff1500720c */ /* 0x000fe20003f05300 */
[----:B------:R-:W1:Y:S01]  /*0a10*/  LDC R12, c[0x0][0x148] ;  /* 0x00005200ff0c7b82 */ /* 0x000e620000000800 */
[----:B---3--:R-:W-:-:S07]  /*0a20*/  IMAD R0, R3, R6, R2 ;  /* 0x0000000603007224 */ /* 0x008fce00078e0202 */
[----:B------:R-:W2:Y:S01]  /*0a30*/  LDC R16, c[0x0][0x600] ;  /* 0x00018000ff107b82 */ /* 0x000ea20000000800 */
[-CC-:B----4-:R-:W-:Y:S02]  /*0a40*/  SHF.R.U64 R22, R14, R10.reuse, R5.reuse ;  /* 0x0000000a0e167219 */ /* 0x190fe40000001205 */
[----:B------:R-:W-:Y:S01]  /*0a50*/  SHF.R.U32.HI R3, RZ, R10, R5 ;  /* 0x0000000aff037219 */ /* 0x000fe20000011605 */
[----:B------:R-:W-:Y:S01]  /*0a60*/  IMAD.MOV.U32 R5, RZ, RZ, 0x1 ;  /* 0x00000001ff057424 */ /* 0x000fe200078e00ff */
[----:B------:R3:W4:Y:S03]  /*0a70*/  F2I.U32.TRUNC.NTZ R10, R4 ;  /* 0x00000004000a7305 */ /* 0x000726000020f000 */
[----:B------:R-:W1:Y:S01]  /*0a80*/  LDC R15, c[0x0][0x648] ;  /* 0x00019200ff0f7b82 */ /* 0x000e620000000800 */
[-C--:B0-----:R-:W-:Y:S02]  /*0a90*/  SHF.L.U32 R2, R7, R18.reuse, RZ ;  /* 0x0000001207027219 */ /* 0x081fe400000006ff */
[----:B------:R-:W-:-:S02]  /*0aa0*/  SHF.R.U64 R24, R22, R18, R3 ;  /* 0x0000001216187219 */ /* 0x000fc40000001203 */
[----:B------:R-:W-:Y:S02]  /*0ab0*/  LOP3.LUT R9, RZ, R2, RZ, 0x33, !PT ;  /* 0x00000002ff097212 */ /* 0x000fe400078e33ff */
[-C--:B------:R-:W-:Y:S01]  /*0ac0*/  SHF.R.U32.HI R3, RZ, R18.reuse, R3 ;  /* 0x00000012ff037219 */ /* 0x080fe20000011603 */
[----:B------:R-:W0:Y:S01]  /*0ad0*/  LDC R17, c[0x0][0x638] ;  /* 0x00018e00ff117b82 */ /* 0x000e220000000800 */
[----:B------:R-:W-:Y:S01]  /*0ae0*/  SHF.L.U32 R8, R5, R18, RZ ;  /* 0x0000001205087219 */ /* 0x000fe200000006ff */
[----:B------:R-:W-:-:S06]  /*0af0*/  IMAD.MOV.U32 R2, RZ, RZ, R24 ;  /* 0x000000ffff027224 */ /* 0x000fcc00078e0018 */
[----:B------:R-:W0:Y:S01]  /*0b00*/  LDC R19, c[0x0][0x610] ;  /* 0x00018400ff137b82 */ /* 0x000e220000000800 */
[----:B---34-:R-:W-:Y:S05]  /*0b10*/  @!P0 BRA `(.L_x_6) ;  /* 0x0000000000288947 */ /* 0x018fea0003800000 */
[----:B------:R-:W3:Y:S02]  /*0b20*/  LDC R7, c[0x0][0x64c] ;  /* 0x00019300ff077b82 */ /* 0x000ee40000000800 */
[----:B---3--:R-:W-:-:S05]  /*0b30*/  IADD3 R7, P0, R24, R7, RZ ;  /* 0x0000000718077210 */ /* 0x008fca0007f1e0ff */
[----:B------:R-:W-:-:S04]  /*0b40*/  IMAD.X R13, RZ, RZ, R3, P0 ;  /* 0x000000ffff0d7224 */ /* 0x000fc800000e0603 */
[----:B------:R-:W-:-:S04]  /*0b50*/  IMAD.WIDE.U32 R2, R13, R20, RZ ;  /* 0x000000140d027225 */ /* 0x000fc800078e00ff */
[----:B------:R-:W-:-:S04]  /*0b60*/  IMAD.WIDE.U32 R4, P0, R7, R21, R2 ;  /* 0x0000001507047225 */ /* 0x000fc80007800002 */
[----:B------:R-:W-:-:S04]  /*0b70*/  IMAD.WIDE.U32 R2, R7, R20, RZ ;  /* 0x0000001407027225 */ /* 0x000fc800078e00ff */
[----:B------:R-:W-:Y:S01]  /*0b80*/  IMAD.X R7, RZ, RZ, RZ, P0 ;  /* 0x000000ffff077224 */ /* 0x000fe200000e06ff */
[----:B------:R-:W-:Y:S01]  /*0b90*/  IADD3 RZ, P0, R3, R4, RZ ;  /* 0x0000000403ff7210 */ /* 0x000fe20007f1e0ff */
[----:B------:R-:W-:-:S04]  /*0ba0*/  IMAD.MOV.U32 R6, RZ, RZ, R5 ;  /* 0x000000ffff067224 */ /* 0x000fc800078e0005 */
[----:B------:R-:W-:-:S08]  /*0bb0*/  IMAD.WIDE.U32.X R2, R13, R21, R6, P0 ;  /* 0x000000150d027225 */ /* 0x000fd000000e0406 */
.L_x_6:
[----:B-1----:R-:W-:Y:S01]  /*0bc0*/  SHF.R.U64 R2, R2, R15, R3 ;  /* 0x0000000f02027219 */ /* 0x002fe20000001203 */
[----:B--2---:R-:W-:Y:S01]  /*0bd0*/  VIADD R3, R16, 0xffffffff ;  /* 0xffffffff10037836 */ /* 0x004fe20000000000 */
[----:B------:R-:W-:Y:S01]  /*0be0*/  LOP3.LUT R9, R22, R9, RZ, 0xc0, !PT ;  /* 0x0000000916097212 */ /* 0x000fe200078ec0ff */
[----:B------:R-:W-:Y:S02]  /*0bf0*/  IMAD.MOV R10, RZ, RZ, -R10 ;  /* 0x000000ffff0a7224 */ /* 0x000fe400078e0a0a */
[----:B------:R-:W-:Y:S01]  /*0c00*/  IMAD.MOV R4, RZ, RZ, -R2 ;  /* 0x000000ffff047224 */ /* 0x000fe200078e0a02 */
[----:B------:R-:W-:Y:S01]  /*0c10*/  LOP3.LUT R14, R14, R3, RZ, 0xc0, !PT ;  /* 0x000000030e0e7212 */ /* 0x000fe200078ec0ff */
[----:B------:R-:W-:Y:S02]  /*0c20*/  @P4 IMAD R0, R12, R10, R11 ;  /* 0x0000000a0c004224 */ /* 0x000fe400078e020b */
[----:B------:R-:W-:Y:S02]  /*0c30*/  IMAD R9, R8, R2, R9 ;  /* 0x0000000208097224 */ /* 0x000fe400078e0209 */
[----:B0-----:R-:W-:-:S02]  /*0c40*/  IMAD R3, R4, R17, R24 ;  /* 0x0000001104037224 */ /* 0x001fc400078e0218 */
[----:B------:R-:W-:Y:S02]  /*0c50*/  IMAD R2, R9, R19, R0 ;  /* 0x0000001309027224 */ /* 0x000fe400078e0200 */
[----:B------:R-:W-:Y:S02]  /*0c60*/  IMAD R3, R3, R16, R14 ;  /* 0x0000001003037224 */ /* 0x000fe400078e020e */
[----:B------:R-:W-:-:S03]  /*0c70*/  IMAD.MOV.U32 R0, RZ, RZ, 0x1 ;  /* 0x00000001ff007424 */ /* 0x000fc600078e00ff */
[----:B------:R-:W-:Y:S02]  /*0c80*/  SEL R4, R3, R2, !P4 ;  /* 0x0000000203047207 */ /* 0x000fe40006000000 */
[----:B------:R-:W-:-:S03]  /*0c90*/  SEL R2, R2, R3, !P4 ;  /* 0x0000000302027207 */ /* 0x000fc60006000000 */
[----:B------:R0:W-:Y:S04]  /*0ca0*/  STL [R1+0x460], R4 ;  /* 0x0004600401007387 */ /* 0x0001e80000100800 */
[----:B------:R0:W-:Y:S02]  /*0cb0*/  STL [R1+0x464], R2 ;  /* 0x0004640201007387 */ /* 0x0001e40000100800 */
.L_x_4:
[----:B------:R-:W-:-:S08]  /*0cc0*/  NOP ;  /* 0x0000000000007918 */ /* 0x000fd00000000000 */
[----:B------:R-:W1:Y:S02]  /*0cd0*/  USETMAXREG.TRY_ALLOC.CTAPOOL UP0, 0xf0 ;  /* 0x000000f0000079c8 */ /* 0x000e640008000600 */
[----:B-1----:R-:W-:-:S13]  /*0ce0*/  PLOP3.LUT P0, PT, PT, PT, UP0, 0x80, 0x0 ;  /* 0x000000000000781c */ /* 0x002fda0003f0f008 */
[----:B------:R-:W-:Y:S05]  /*0cf0*/  @!P0 BRA `(.L_x_4) ;  /* 0xfffffffc00f08947 */ /* 0x000fea000383ffff */
[----:B------:R-:W-:Y:S01]  /*0d00*/  ULDC.64 UR4, c[0x0][0x598] ;  /* 0x0001660000047ab9 */ /* 0x000fe20000000a00 */
[----:B------:R-:W-:Y:S01]  /*0d10*/  ULDC.64 UR20, c[0x0][0x208] ;  /* 0x0000820000147ab9 */ /* 0x000fe20000000a00 */
[----:B------:R-:W-:-:S04]  /*0d20*/  ISETP.NE.U32.AND P0, PT, RZ, UR4, PT ;  /* 0x00000004ff007c0c */ /* 0x000fc8000bf05070 */
[----:B------:R-:W-:-:S13]  /*0d30*/  ISETP.NE.AND.EX P0, PT, RZ, UR5, PT, P0 ;  /* 0x00000005ff007c0c */ /* 0x000fda000bf05300 */
[----:B------:R-:W-:Y:S05]  /*0d40*/  @!P0 BRA `(.L_x_7) ;  /* 0x0000000000208947 */ /* 0x000fea0003800000 */
[----:B0-----:R-:W0:Y:S02]  /*0d50*/  LDC.64 R2, c[0x0][0x598] ;  /* 0x00016600ff027b82 */ /* 0x001e240000000a00 */
[----:B0-----:R-:W2:Y:S02]  /*0d60*/  LDG.E.64 R2, desc[UR20][R2.64] ;  /* 0x0000001402027981 */ /* 0x001ea4000c1e1b00 */
[----:B--2---:R-:W-:-:S04]  /*0d70*/  ISETP.NE.U32.AND P0, PT, R2, RZ, PT ;  /* 0x000000ff0200720c */ /* 0x004fc80003f05070 */
[----:B------:R-:W-:-:S13]  /*0d80*/  ISETP.NE.AND.EX P0, PT, R3, RZ, PT, P0 ;  /* 0x000000ff0300720c */ /* 0x000fda0003f05300 */
[----:B------:R-:W-:Y:S05]  /*0d90*/  @!P0 BRA `(.L_x_7) ;  /* 0x00000000000c8947 */ /* 0x000fea0003800000 */
[----:B------:R-:W2:Y:S02]  /*0da0*/  LD.E R2, desc[UR20][R2.64] ;  /* 0x0000001402027980 */ /* 0x000ea4000c101900 */
[----:B--2---:R-:W-:Y:S01]  /*0db0*/  R2UR UR22, R2 ;  /* 0x00000000021672ca */ /* 0x004fe200000e0000 */
[----:B------:R-:W-:-:S14]  /*0dc0*/  BRA `(.L_x_8) ;  /* 0x0000000000247947 */ /* 0x000fdc0003800000 */
.L_x_7:
[----:B------:R-:W-:Y:S02]  /*0dd0*/  ULDC.64 UR4, c[0x0][0x588] ;  /* 0x0001620000047ab9 */ /* 0x000fe40000000a00 */
[----:B------:R-:W-:-:S04]  /*0de0*/  ISETP.NE.U32.AND P0, PT, RZ, UR4, PT ;  /* 0x00000004ff007c0c */ /* 0x000fc8000bf05070 */
[----:B------:R-:W-:-:S13]  /*0df0*/  ISETP.NE.AND.EX P0, PT, RZ, UR5, PT, P0 ;  /* 0x00000005ff007c0c */ /* 0x000fda000bf05300 */
[----:B------:R-:W-:Y:S05]  /*0e00*/  @!P0 BRA `(.L_x_9) ;  /* 0x0000000000108947 */ /* 0x000fea0003800000 */
[----:B0-----:R-:W0:Y:S02]  /*0e10*/  LDC.64 R2, c[0x0][0x588] ;  /* 0x00016200ff027b82 */ /* 0x001e240000000a00 */
[----:B0-----:R-:W2:Y:S02]  /*0e20*/  LDG.E R2, desc[UR20][R2.64] ;  /* 0x0000001402027981 */ /* 0x001ea4000c1e1900 */
[----:B--2---:R-:W-:Y:S01]  /*0e30*/  R2UR UR22, R2 ;  /* 0x00000000021672ca */ /* 0x004fe200000e0000 */
[----:B------:R-:W-:-:S14]  /*0e40*/  BRA `(.L_x_8) ;  /* 0x0000000000047947 */ /* 0x000fdc0003800000 */
.L_x_9:
[----:B------:R-:W-:-:S05]  /*0e50*/  ULDC UR22, c[0x0][0x580] ;  /* 0x0001600000167ab9 */ /* 0x000fca0000000800 */
.L_x_8:
[----:B------:R-:W-:Y:S02]  /*0e60*/  ULDC.64 UR4, c[0x0][0x5a0] ;  /* 0x0001680000047ab9 */ /* 0x000fe40000000a00 */
        /* <DEDUP_REMOVED lines=11> */
.L_x_10:
        /* <DEDUP_REMOVED lines=8> */
.L_x_12:
[----:B------:R-:W-:-:S05]  /*0fa0*/  ULDC UR23, c[0x0][0x584] ;  /* 0x0001610000177ab9 */ /* 0x000fca0000000800 */
.L_x_11:
[----:B------:R-:W-:-:S13]  /*0fb0*/  LOP3.LUT P0, RZ, R0, 0xff, RZ, 0xc0, !PT ;  /* 0x000000ff00ff7812 */ /* 0x000fda000780c0ff */
[----:B------:R-:W-:Y:S05]  /*0fc0*/  @!P0 EXIT ;  /* 0x000000000000894d */ /* 0x000fea0003800000 */
[----:B------:R-:W-:Y:S01]  /*0fd0*/  ULDC UR4, c[0x0][0x28c] ;  /* 0x0000a30000047ab9 */ /* 0x000fe20000000800 */
[----:B------:R-:W-:Y:S02]  /*0fe0*/  ULOP3.LUT UR24, UR13, 0x1, URZ, 0xfc, !UPT ;  /* 0x000000010d187892 */ /* 0x000fe4000f8efc3f */
[----:B------:R-:W-:-:S04]  /*0ff0*/  UIADD3 UR4, UR4, 0x1f, URZ ;  /* 0x0000001f04047890 */ /* 0x000fc8000fffe03f */
[----:B------:R-:W-:-:S04]  /*1000*/  USHF.R.S32.HI UR5, URZ, 0x1f, UR4 ;  /* 0x0000001f3f057899 */ /* 0x000fc80008011404 */
[----:B------:R-:W-:-:S03]  /*1010*/  ULEA.HI UR5, UR5, UR4, URZ, 0x5 ;  /* 0x0000000405057291 */ /* 0x000fc6000f8f283f */
[----:B------:R-:W-:Y:S01]  /*1020*/  UMOV UR4, URZ ;  /* 0x0000003f00047c82 */ /* 0x000fe20008000000 */
[----:B------:R-:W-:-:S03]  /*1030*/  USHF.R.S32.HI UR9, URZ, 0x5, UR5 ;  /* 0x000000053f097899 */ /* 0x000fc60008011405 */
[----:B------:R-:W-:-:S09]  /*1040*/  UMOV UR5, URZ ;  /* 0x0000003f00057c82 */ /* 0x000fd20008000000 */
.L_x_549:
[----:B------:R-:W-:Y:S01]  /*1050*/  STL [R1+0x454], RZ ;  /* 0x000454ff01007387 */ /* 0x000fe20000100800 */
[----:B-1----:R-:W1:Y:S01]  /*1060*/  S2UR UR16, SR_CgaCtaId ;  /* 0x00000000001079c3 */ /* 0x002e620000008800 */
[----:B------:R-:W-:Y:S01]  /*1070*/  UMOV UR15, 0x400 ;  /* 0x00000400000f7882 */ /* 0x000fe20000000000 */
[----:B------:R-:W-:Y:S01]  /*1080*/  UMOV UR6, URZ ;  /* 0x0000003f00067c82 */ /* 0x000fe20008000000 */
[----:B------:R-:W-:Y:S01]  /*1090*/  STL [R1+0x450], RZ ;  /* 0x000450ff01007387 */ /* 0x000fe20000100800 */
[----:B------:R-:W-:Y:S01]  /*10a0*/  UMOV UR7, URZ ;  /* 0x0000003f00077c82 */ /* 0x000fe20008000000 */
[----:B------:R-:W-:Y:S01]  /*10b0*/  UMOV UR8, URZ ;  /* 0x0000003f00087c82 */ /* 0x000fe20008000000 */
[----:B------:R-:W-:Y:S01]  /*10c0*/  CS2R R236, SRZ ;  /* 0x0000000000ec7805 */ /* 0x000fe2000001ff00 */
[----:B------:R-:W-:Y:S01]  /*10d0*/  STL [R1+0x44c], RZ ;  /* 0x00044cff01007387 */ /* 0x000fe20000100800 */
[----:B0-----:R-:W0:Y:S01]  /*10e0*/  LDC R2, c[0x0][0x28c] ;  /* 0x0000a300ff027b82 */ /* 0x001e220000000800 */
[----:B------:R-:W-:-:S02]  /*10f0*/  CS2R R234, SRZ ;  /* 0x0000000000ea7805 */ /* 0x000fc4000001ff00 */
[----:B------:R-:W-:Y:S01]  /*1100*/  CS2R R232, SRZ ;  /* 0x0000000000e87805 */ /* 0x000fe2000001ff00 */
[----:B------:R-:W-:Y:S01]  /*1110*/  STL [R1+0x448], RZ ;  /* 0x000448ff01007387 */ /* 0x000fe20000100800 */
[----:B------:R-:W-:Y:S02]  /*1120*/  CS2R R230, SRZ ;  /* 0x0000000000e67805 */ /* 0x000fe4000001ff00 */
[----:B------:R-:W-:Y:S02]  /*1130*/  CS2R R228, SRZ ;  /* 0x0000000000e47805 */ /* 0x000fe4000001ff00 */
[----:B------:R-:W-:Y:S01]  /*1140*/  CS2R R226, SRZ ;  /* 0x0000000000e27805 */ /* 0x000fe2000001ff00 */
[----:B------:R-:W-:Y:S01]  /*1150*/  STL [R1+0x444], RZ ;  /* 0x000444ff01007387 */ /* 0x000fe20000100800 */
[----:B------:R-:W-:Y:S02]  /*1160*/  CS2R R224, SRZ ;  /* 0x0000000000e07805 */ /* 0x000fe4000001ff00 */
        /* <DEDUP_REMOVED lines=15> */
[----:B0-----:R-:W-:Y:S02]  /*1260*/  ISETP.GE.AND P0, PT, R2, 0x1, PT ;  /* 0x000000010200780c */ /* 0x001fe40003f06270 */
        /* <DEDUP_REMOVED lines=131> */
[----:B------:R-:W-:-:S03]  /*1aa0*/  CS2R R150, SRZ ;  /* 0x0000000000967805 */ /* 0x000fc6000001ff00 */
[----:B------:R-:W-:Y:S04]  /*1ab0*/  STL [R1+0x3ac], RZ ;  /* 0x0003acff01007387 */ /* 0x000fe80000100800 */
        /* <DEDUP_REMOVED lines=107> */
[----:B------:R-:W-:Y:S04]  /*2170*/  STL [R1], RZ ;  /* 0x000000ff01007387 */ /* 0x000fe80000100800 */
        /* <DEDUP_REMOVED lines=39> */
[----:B------:R-:W-:Y:S01]  /*23f0*/  STL [R1+0xa0], RZ ;  /* 0x0000a0ff01007387 */ /* 0x000fe20000100800 */
[----:B------:R-:W0:Y:S03]  /*2400*/  S2R R0, SR_TID.X ;  /* 0x0000000000007919 */ /* 0x000e260000002100 */
        /* <DEDUP_REMOVED lines=8> */
[----:B0-----:R-:W-:-:S03]  /*2490*/  LOP3.LUT R0, R0, 0x80, RZ, 0xc0, !PT ;  /* 0x0000008000007812 */ /* 0x001fc600078ec0ff */
[----:B------:R-:W-:Y:S01]  /*24a0*/  STL [R1+0xc4], RZ ;  /* 0x0000c4ff01007387 */ /* 0x000fe20000100800 */
[----:B------:R-:W-:-:S03]  /*24b0*/  SHF.R.U32.HI R0, RZ, 0x7, R0 ;  /* 0x00000007ff007819 */ /* 0x000fc60000011600 */
        /* <DEDUP_REMOVED lines=33> */
[----:B------:R-:W0:Y:S04]  /*26d0*/  SHFL.IDX PT, R0, R0, RZ, 0x1f ;  /* 0x00001fff00007589 */ /* 0x000e2800000e0000 */
[----:B--2---:R2:W-:Y:S04]  /*26e0*/  STL [R1+0x14c], RZ ;  /* 0x00014cff01007387 */ /* 0x0045e80000100800 */
[----:B------:R2:W-:Y:S04]  /*26f0*/  STL [R1+0x150], RZ ;  /* 0x000150ff01007387 */ /* 0x0005e80000100800 */
[----:B------:R2:W-:Y:S04]  /*2700*/  STL [R1+0x154], RZ ;  /* 0x000154ff01007387 */ /* 0x0005e80000100800 */
[----:B------:R2:W-:Y:S04]  /*2710*/  STL [R1+0x158], RZ ;  /* 0x000158ff01007387 */ /* 0x0005e80000100800 */
[----:B------:R2:W-:Y:S04]  /*2720*/  STL [R1+0x15c], RZ ;  /* 0x00015cff01007387 */ /* 0x0005e80000100800 */
[----:B------:R2:W-:Y:S01]  /*2730*/  STL [R1+0x160], RZ ;  /* 0x000160ff01007387 */ /* 0x0005e20000100800 */
[----:B0-----:R-:W-:Y:S01]  /*2740*/  R2UR UR12, R0 ;  /* 0x00000000000c72ca */ /* 0x001fe200000e0000 */
[----:B------:R-:W-:-:S02]  /*2750*/  IMAD.U32 R0, RZ, RZ, UR4 ;  /* 0x00000004ff007e24 */ /* 0x000fc4000f8e00ff */
[----:B------:R2:W-:Y:S04]  /*2760*/  STL [R1+0x164], RZ ;  /* 0x000164ff01007387 */ /* 0x0005e80000100800 */
[----:B------:R2:W-:Y:S04]  /*2770*/  STL [R1+0x168], RZ ;  /* 0x000168ff01007387 */ /* 0x0005e80000100800 */
[----:B------:R2:W-:Y:S02]  /*2780*/  STL [R1+0x16c], RZ ;  /* 0x00016cff01007387 */ /* 0x0005e40000100800 */
[----:B------:R-:W-:-:S02]  /*2790*/  ULEA.HI UR11, UR12, UR12, URZ, 0x1 ;  /* 0x0000000c0c0b7291 */ /* 0x000fc4000f8f083f */
[----:B------:R2:W-:Y:S02]  /*27a0*/  STL [R1+0x170], RZ ;  /* 0x000170ff01007387 */ /* 0x0005e40000100800 */
[----:B------:R-:W-:Y:S02]  /*27b0*/  ULOP3.LUT UR14, UR11, 0x1ffffe, URZ, 0xc0, !UPT ;  /* 0x001ffffe0b0e7892 */ /* 0x000fe4000f8ec03f */
[----:B------:R2:W-:Y:S01]  /*27c0*/  STL [R1+0x174], RZ ;  /* 0x000174ff01007387 */ /* 0x0005e20000100800 */
[----:B-1----:R-:W-:Y:S02]  /*27d0*/  ULEA UR11, UR16, UR15, 0x18 ;  /* 0x0000000f100b7291 */ /* 0x002fe4000f8ec03f */
[----:B------:R-:W-:Y:S01]  /*27e0*/  UIADD3 UR14, UR12, -UR14, URZ ;  /* 0x8000000e0c0e7290 */ /* 0x000fe2000fffe03f */
[----:B------:R2:W-:Y:S03]  /*27f0*/  STL [R1+0x178], RZ ;  /* 0x000178ff01007387 */ /* 0x0005e60000100800 */
[----:B------:R-:W-:Y:S01]  /*2800*/  ULEA UR14, UR14, UR11, 0xb ;  /* 0x0000000b0e0e7291 */ /* 0x000fe2000f8e583f */
[----:B------:R2:W-:Y:S03]  /*2810*/  STL [R1+0x17c], RZ ;  /* 0x00017cff01007387 */ /* 0x0005e60000100800 */
[----:B------:R-:W-:Y:S01]  /*2820*/  UIADD3 UR14, UR14, 0x100, URZ ;  /* 0x000001000e0e7890 */ /* 0x000fe2000fffe03f */
[----:B------:R2:W-:Y:S03]  /*2830*/  STL [R1+0x180], RZ ;  /* 0x000180ff01007387 */ /* 0x0005e60000100800 */
[----:B------:R-:W-:Y:S01]  /*2840*/  USHF.R.U32.HI UR12, URZ, 0x4, UR14 ;  /* 0x000000043f0c7899 */ /* 0x000fe2000801160e */
[----:B------:R2:W-:Y:S02]  /*2850*/  STL [R1+0x184], RZ ;  /* 0x000184ff01007387 */ /* 0x0005e40000100800 */
[----:B------:R-:W-:Y:S01]  /*2860*/  UMOV UR14, UR5 ;  /* 0x00000005000e7c82 */ /* 0x000fe20008000000 */
[----:B------:R-:W-:Y:S01]  /*2870*/  ULOP3.LUT UR12, UR12, 0x3fff, URZ, 0xc0, !UPT ;  /* 0x00003fff0c0c7892 */ /* 0x000fe2000f8ec03f */
[----:B------:R2:W-:Y:S04]  /*2880*/  STL [R1+0x188], RZ ;  /* 0x000188ff01007387 */ /* 0x0005e80000100800 */
        /* <DEDUP_REMOVED lines=28> */
[----:B------:R2:W-:Y:S01]  /*2a50*/  STL [R1+0x1fc], RZ ;  /* 0x0001fcff01007387 */ /* 0x0005e20000100800 */
[----:B------:R-:W-:Y:S05]  /*2a60*/  @!P0 BRA `(.L_x_13) ;  /* 0x0000003400dc8947 */ /* 0x000fea0003800000 */
[----:B------:R-:W-:-:S06]  /*2a70*/  UISETP.NE.AND UP0, UPT, UR24, 0x3, UPT ;  /* 0x000000031800788c */ /* 0x000fcc000bf05270 */
[----:B------:R-:W-:-:S13]  /*2a80*/  PLOP3.LUT P1, PT, PT, PT, UP0, 0x80, 0x0 ;  /* 0x000000000000781c */ /* 0x000fda0003f2f008 */
[----:B------:R-:W-:Y:S05]  /*2a90*/  @!P1 BRA `(.L_x_14) ;  /* 0x0000000000049947 */ /* 0x000fea0003800000 */
[----:B------:R-:W-:Y:S01]  /*2aa0*/  BPT.TRAP 0x1 ;  /* 0x000000040000795c */ /* 0x000fe20000300000 */
.L_x_14:
[----:B------:R-:W-:Y:S01]  /*2ab0*/  ULEA UR7, UR5, UR11, 0x3 ;  /* 0x0000000b05077291 */ /* 0x000fe2000f8e183f */
[----:B------:R-:W-:-:S05]  /*2ac0*/  IMAD.U32 R0, RZ, RZ, UR4 ;  /* 0x00000004ff007e24 */ /* 0x000fca000f8e00ff */
[----:B------:R-:W-:-:S04]  /*2ad0*/  SHF.L.U32 R0, R0, 0x1f, RZ ;  /* 0x0000001f00007819 */ /* 0x000fc800000006ff */
[----:B------:R0:W1:Y:S01]  /*2ae0*/  SYNCS.PHASECHK.TRANS64.TRYWAIT P0, [UR7], R0 ;  /* 0x00000000ff0075a7 */ /* 0x0000620008000147 */
[----:B------:R-:W-:Y:S05]  /*2af0*/  @!P1 BRA `(.L_x_15) ;  /* 0x0000000000049947 */ /* 0x000fea0003800000 */
[----:B------:R-:W-:Y:S01]  /*2b00*/  BPT.TRAP 0x1 ;  /* 0x000000040000795c */ /* 0x000fe20000300000 */
.L_x_15:
[----:B------:R3:W-:Y:S01]  /*2b10*/  STL [R1+0x454], RZ ;  /* 0x000454ff01007387 */ /* 0x0007e20000100800 */
[----:B------:R-:W-:Y:S01]  /*2b20*/  UMOV UR6, 0x1 ;  /* 0x0000000100067882 */ /* 0x000fe20000000000 */
[----:B-1----:R-:W-:Y:S05]  /*2b30*/  @P0 BRA `(.L_x_16) ;  /* 0x0000000000080947 */ /* 0x002fea0003800000 */
[----:B------:R-:W1:Y:S02]  /*2b40*/  SYNCS.PHASECHK.TRANS64.TRYWAIT P0, [UR7], R0 ;  /* 0x00000000ff0075a7 */ /* 0x000e640008000147 */
[----:B-1----:R-:W-:Y:S05]  /*2b50*/  @!P0 BRA `(.L_x_17) ;  /* 0x0000020400e88947 */ /* 0x002fea0003800000 */
.L_x_16:
[----:B------:R-:W-:Y:S01]  /*2b60*/  UIADD3 UR7, UR11, 0xa100, URZ ;  /* 0x0000a1000b077890 */ /* 0x000fe2000fffe03f */
[----:B------:R-:W-:Y:S01]  /*2b70*/  WARPGROUP.ARRIVE ;  /* 0x00000000000079c5 */ /* 0x000fe20000000000 */
[----:B------:R-:W-:Y:S01]  /*2b80*/  ULOP3.LUT UR16, UR12, 0x10000, URZ, 0xfc, !UPT ;  /* 0x000100000c107892 */ /* 0x000fe2000f8efc3f */
[----:B------:R-:W-:Y:S01]  /*2b90*/  STL [R1+0x450], RZ ;  /* 0x000450ff01007387 */ /* 0x000fe20000100800 */
[----:B------:R-:W-:Y:S01]  /*2ba0*/  USHF.R.U32.HI UR7, URZ, 0x4, UR7 ;  /* 0x000000043f077899 */ /* 0x000fe20008011607 */
[----:B------:R-:W-:Y:S01]  /*2bb0*/  CS2R R236, SRZ ;  /* 0x0000000000ec7805 */ /* 0x000fe2000001ff00 */
[----:B------:R-:W-:Y:S01]  /*2bc0*/  ULEA UR16, UR5, UR16, 0x9 ;  /* 0x0000001005107291 */ /* 0x000fe2000f8e483f */
[----:B------:R-:W-:Y:S01]  /*2bd0*/  STL [R1+0x44c], RZ ;  /* 0x00044cff01007387 */ /* 0x000fe20000100800 */
[----:B------:R-:W-:Y:S01]  /*2be0*/  ULOP3.LUT UR7, UR7, 0x3fff, URZ, 0xc0, !UPT ;  /* 0x00003fff07077892 */ /* 0x000fe2000f8ec03f */
[----:B------:R-:W-:Y:S01]  /*2bf0*/  CS2R R234, SRZ ;  /* 0x0000000000ea7805 */ /* 0x000fe2000001ff00 */
[----:B------:R-:W-:Y:S01]  /*2c00*/  UMOV UR17, 0xc0000010 ;  /* 0xc000001000117882 */ /* 0x000fe20000000000 */
[----:B------:R-:W-:Y:S01]  /*2c10*/  UMOV UR19, 0xc0000010 ;  /* 0xc000001000137882 */ /* 0x000fe20000000000 */
[----:B------:R-:W-:Y:S01]  /*2c20*/  ULOP3.LUT UR7, UR7, 0x10000, URZ, 0xfc, !UPT ;  /* 0x0001000007077892 */ /* 0x000fe2000f8efc3f */
[----:B------:R-:W-:Y:S01]  /*2c30*/  STL [R1+0x448], RZ ;  /* 0x000448ff01007387 */ /* 0x000fe20000100800 */
[----:B------:R-:W-:-:S02]  /*2c40*/  CS2R R232, SRZ ;  /* 0x0000000000e87805 */ /* 0x000fc4000001ff00 */
[----:B------:R-:W-:Y:S01]  /*2c50*/  CS2R R230, SRZ ;  /* 0x0000000000e67805 */ /* 0x000fe2000001ff00 */
[----:B------:R-:W-:Y:S01]  /*2c60*/  ULEA UR18, UR5, UR7, 0x9 ;  /* 0x0000000705127291 */ /* 0x000fe2000f8e483f */
[----:B------:R-:W-:Y:S01]  /*2c70*/  STL [R1+0x444], RZ ;  /* 0x000444ff01007387 */ /* 0x000fe20000100800 */
[----:B------:R-:W-:Y:S01]  /*2c80*/  CS2R R228, SRZ ;  /* 0x0000000000e47805 */ /* 0x000fe2000001ff00 */
[----:B------:R-:W-:Y:S01]  /*2c90*/  ULDC UR7, c[0x0][0x50c] ;  /* 0x0001430000077ab9 */ /* 0x000fe20000000800 */
[----:B------:R-:W-:Y:S01]  /*2ca0*/  CS2R R226, SRZ ;  /* 0x0000000000e27805 */ /* 0x000fe2000001ff00 */
[----:B------:R-:W-:Y:S01]  /*2cb0*/  STL [R1+0x440], RZ ;  /* 0x000440ff01007387 */ /* 0x000fe20000100800 */
[----:B------:R-:W-:Y:S01]  /*2cc0*/  UISETP.NE.AND UP0, UPT, UR7, 0x1, UPT ;  /* 0x000000010700788c */ /* 0x000fe2000bf05270 */
[----:B------:R-:W-:Y:S02]  /*2cd0*/  CS2R R224, SRZ ;  /* 0x0000000000e07805 */ /* 0x000fe4000001ff00 */
[----:B------:R-:W-:Y:S01]  /*2ce0*/  CS2R R222, SRZ ;  /* 0x0000000000de7805 */ /* 0x000fe2000001ff00 */
[----:B------:R-:W-:Y:S01]  /*2cf0*/  QGMMA.64x256x32.F32.E5M2.E5M2 R4, gdesc[UR16], RZ, !UPT, gsb0 ;  /* 0x03e00000100479f3 */ /* 0x000fe2000c0038ff */
[----:B------:R-:W-:Y:S01]  /*2d00*/  STL [R1+0x43c], RZ ;  /* 0x00043cff01007387 */ /* 0x000fe20000100800 */
[----:B------:R-:W-:Y:S01]  /*2d10*/  UIADD3 UR16, UR16, 0x100, URZ ;  /* 0x0000010010107890 */ /* 0x000fe2000fffe03f */
[----:B------:R-:W-:Y:S01]  /*2d20*/  CS2R R220, SRZ ;  /* 0x0000000000dc7805 */ /* 0x000fe2000001ff00 */
[----:B------:R-:W-:Y:S01]  /*2d30*/  UMOV UR17, 0xc0000010 ;  /* 0xc000001000117882 */ /* 0x000fe20000000000 */
[----:B------:R-:W-:Y:S01]  /*2d40*/  STL [R1+0x438], RZ ;  /* 0x000438ff01007387 */ /* 0x000fe20000100800 */
[----:B------:R-:W-:Y:S01]  /*2d50*/  USEL UR7, URZ, 0x1, UP0 ;  /* 0x000000013f077887 */ /* 0x000fe20008000000 */
[----:B------:R-:W-:-:S02]  /*2d60*/  CS2R R218, SRZ ;  /* 0x0000000000da7805 */ /* 0x000fc4000001ff00 */
[----:B------:R-:W-:Y:S01]  /*2d70*/  CS2R R216, SRZ ;  /* 0x0000000000d87805 */ /* 0x000fe2000001ff00 */
[----:B------:R-:W-:Y:S01]  /*2d80*/  STL [R1+0x434], RZ ;  /* 0x000434ff01007387 */ /* 0x000fe20000100800 */
[----:B------:R-:W-:Y:S02]  /*2d90*/  CS2R R214, SRZ ;  /* 0x0000000000d67805 */ /* 0x000fe4000001ff00 */
[----:B------:R-:W-:Y:S02]  /*2da0*/  CS2R R212, SRZ ;  /* 0x0000000000d47805 */ /* 0x000fe4000001ff00 */
[----:B------:R-:W-:Y:S01]  /*2db0*/  ISETP.NE.AND P0, PT, RZ, UR7, PT ;  /* 0x00000007ff007c0c */ /* 0x000fe2000bf05270 */
        /* <DEDUP_REMOVED lines=93> */
[----:B------:R-:W-:-:S02]  /*3390*/  WARPGROUP.DEPBAR.LE gsb0, 0x0 ;  /* 0x00008000000079c5 */ /* 0x000fc40000010000 */
[----:B-1----:R-:W-:Y:S01]  /*33a0*/  IMAD.MOV.U32 R3, RZ, RZ, R129 ;  /* 0x000000ffff037224 */ /* 0x002fe200078e0081 */
[----:B------:R-:W-:Y:S01]  /*33b0*/  STL [R1+0x334], RZ ;  /* 0x000334ff01007387 */ /* 0x000fe20000100800 */
[----:B------:R-:W-:Y:S02]  /*33c0*/  IMAD.MOV.U32 R2, RZ, RZ, R130 ;  /* 0x000000ffff027224 */ /* 0x000fe400078e0082 */
[----:B0-----:R-:W-:Y:S01]  /*33d0*/  IMAD.MOV.U32 R0, RZ, RZ, R131 ;  /* 0x000000ffff007224 */ /* 0x001fe200078e0083 */
        /* <DEDUP_REMOVED lines=23> */
[----:B------:R0:W-:Y:S04]  /*3550*/  STL.64 [R1], R4 ;  /* 0x0000000401007387 */ /* 0x0001e80000100a00 */
[----:B------:R1:W-:Y:S04]  /*3560*/  STL.64 [R1+0x8], R6 ;  /* 0x0000080601007387 */ /* 0x0003e80000100a00 */
[----:B------:R4:W-:Y:S04]  /*3570*/  STL.64 [R1+0x10], R8 ;  /* 0x0000100801007387 */ /* 0x0009e80000100a00 */
[----:B------:R5:W-:Y:S01]  /*3580*/  STL.64 [R1+0x18], R10 ;  /* 0x0000180a01007387 */ /* 0x000be20000100a00 */
[----:B0-----:R-:W-:-:S03]  /*3590*/  CS2R R4, SRZ ;  /* 0x0000000000047805 */ /* 0x001fc6000001ff00 */
[----:B------:R0:W-:Y:S01]  /*35a0*/  STL.64 [R1+0x20], R12 ;  /* 0x0000200c01007387 */ /* 0x0001e20000100a00 */
[----:B-1----:R-:W-:-:S03]  /*35b0*/  CS2R R6, SRZ ;  /* 0x0000000000067805 */ /* 0x002fc6000001ff00 */
[----:B------:R1:W-:Y:S01]  /*35c0*/  STL.64 [R1+0x28], R14 ;  /* 0x0000280e01007387 */ /* 0x0003e20000100a00 */
[----:B----4-:R-:W-:-:S03]  /*35d0*/  CS2R R8, SRZ ;  /* 0x0000000000087805 */ /* 0x010fc6000001ff00 */
[----:B------:R4:W-:Y:S01]  /*35e0*/  STL.64 [R1+0x30], R16 ;  /* 0x0000301001007387 */ /* 0x0009e20000100a00 */
[----:B-----5:R-:W-:-:S03]  /*35f0*/  CS2R R10, SRZ ;  /* 0x00000000000a7805 */ /* 0x020fc6000001ff00 */
[----:B------:R5:W-:Y:S01]  /*3600*/  STL.64 [R1+0x38], R18 ;  /* 0x0000381201007387 */ /* 0x000be20000100a00 */
[----:B0-----:R-:W-:-:S03]  /*3610*/  CS2R R12, SRZ ;  /* 0x00000000000c7805 */ /* 0x001fc6000001ff00 */
[----:B------:R0:W-:Y:S01]  /*3620*/  STL.64 [R1+0x40], R20 ;  /* 0x0000401401007387 */ /* 0x0001e20000100a00 */
[----:B-1----:R-:W-:-:S03]  /*3630*/  CS2R R14, SRZ ;  /* 0x00000000000e7805 */ /* 0x002fc6000001ff00 */
[----:B------:R1:W-:Y:S01]  /*3640*/  STL.64 [R1+0x48], R22 ;  /* 0x0000481601007387 */ /* 0x0003e20000100a00 */
[----:B----4-:R-:W-:-:S03]  /*3650*/  CS2R R16, SRZ ;  /* 0x0000000000107805 */ /* 0x010fc6000001ff00 */
[----:B------:R-:W-:Y:S01]  /*3660*/  STL.64 [R1+0x50], R24 ;  /* 0x0000501801007387 */ /* 0x000fe20000100a00 */
[----:B-----5:R-:W-:-:S03]  /*3670*/  CS2R R18, SRZ ;  /* 0x0000000000127805 */ /* 0x020fc6000001ff00 */
[----:B------:R-:W-:Y:S01]  /*3680*/  STL.64 [R1+0x58], R26 ;  /* 0x0000581a01007387 */ /* 0x000fe20000100a00 */
[----:B0-----:R-:W-:-:S03]  /*3690*/  CS2R R20, SRZ ;  /* 0x0000000000147805 */ /* 0x001fc6000001ff00 */
[----:B------:R-:W-:Y:S01]  /*36a0*/  STL.64 [R1+0x60], R28 ;  /* 0x0000601c01007387 */ /* 0x000fe20000100a00 */
[----:B-1----:R-:W-:-:S03]  /*36b0*/  CS2R R22, SRZ ;  /* 0x0000000000167805 */ /* 0x002fc6000001ff00 */
[----:B------:R-:W-:Y:S04]  /*36c0*/  STL.64 [R1+0x68], R30 ;  /* 0x0000681e01007387 */ /* 0x000fe80000100a00 */
        /* <DEDUP_REMOVED lines=49> */
[----:B------:R0:W-:Y:S04]  /*39e0*/  STL.64 [R1+0x1f8], R130 ;  /* 0x0001f88201007387 */ /* 0x0001e80000100a00 */
[----:B------:R1:W-:Y:S04]  /*39f0*/  STL [R1+0x2d4], RZ ;  /* 0x0002d4ff01007387 */ /* 0x0003e80000100800 */
[----:B------:R1:W-:Y:S01]  /*3a00*/  STL [R1+0x2d0], RZ ;  /* 0x0002d0ff01007387 */ /* 0x0003e20000100800 */
[----:B0-----:R-:W-:-:S03]  /*3a10*/  WARPGROUP.ARRIVE ;  /* 0x00000000000079c5 */ /* 0x001fc60000000000 */
[----:B------:R1:W-:Y:S04]  /*3a20*/  STL [R1+0x2cc], RZ ;  /* 0x0002ccff01007387 */ /* 0x0003e80000100800 */
[----:B------:R1:W-:Y:S01]  /*3a30*/  STL [R1+0x2c8], RZ ;  /* 0x0002c8ff01007387 */ /* 0x0003e20000100800 */
[----:B------:R-:W-:Y:S03]  /*3a40*/  QGMMA.64x256x32.F32.E5M2.E5M2 R24, gdesc[UR16], RZ, !UPT, gsb0 ;  /* 0x03e00000101879f3 */ /* 0x000fe6000c0038ff */
        /* <DEDUP_REMOVED lines=50> */
[----:B------:R-:W-:-:S02]  /*3d70*/  WARPGROUP.DEPBAR.LE gsb0, 0x0 ;  /* 0x00008000000079c5 */ /* 0x000fc40000010000 */
[----:B------:R-:W-:Y:S05]  /*3d80*/  @!P0 BRA `(.L_x_18) ;  /* 0x0000002000f88947 */ /* 0x000fea0003800000 */
[----:B------:R-:W4:Y:S04]  /*3d90*/  LDL R4, [R1] ;  /* 0x0000000001047983 */ /* 0x000f280000100800 */
[----:B------:R-:W5:Y:S04]  /*3da0*/  LDL R5, [R1+0x4] ;  /* 0x0000040001057983 */ /* 0x000f680000100800 */
[----:B------:R-:W2:Y:S04]  /*3db0*/  LDL R6, [R1+0x8] ;  /* 0x0000080001067983 */ /* 0x000ea80000100800 */
[----:B------:R-:W3:Y:S04]  /*3dc0*/  LDL R7, [R1+0xc] ;  /* 0x00000c0001077983 */ /* 0x000ee80000100800 */
        /* <DEDUP_REMOVED lines=100> */
[----:B------:R0:W-:Y:S04]  /*4410*/  STL [R1+0x4c0], R131 ;  /* 0x0004c08301007387 */ /* 0x0001e80000100800 */
[----:B0-----:R-:W3:Y:S04]  /*4420*/  LDL R131, [R1+0x1a0] ;  /* 0x0001a00001837983 */ /* 0x001ee80000100800 */
        /* <DEDUP_REMOVED lines=39> */
[----:B0-----:R-:W3:Y:S01]  /*46a0*/  LDL R151, [R1+0x1f0] ;  /* 0x0001f00001977983 */ /* 0x001ee20000100800 */
[----:B------:R-:W-:-:S01]  /*46b0*/  FADD R3, RZ, R3 ;  /* 0x00000003ff037221 */ /* 0x000fc20000000000 */
[----:B------:R-:W-:Y:S01]  /*46c0*/  FADD R2, RZ, R2 ;  /* 0x00000002ff027221 */ /* 0x000fe20000000000 */
[----:B----4-:R-:W-:-:S01]  /*46d0*/  FADD R4, RZ, R4 ;  /* 0x00000004ff047221 */ /* 0x010fc20000000000 */
[----:B-----5:R-:W-:Y:S01]  /*46e0*/  FADD R5, RZ, R5 ;  /* 0x00000005ff057221 */ /* 0x020fe20000000000 */
[----:B--2---:R-:W-:-:S01]  /*46f0*/  FADD R6, RZ, R6 ;  /* 0x00000006ff067221 */ /* 0x004fc20000000000 */
[----:B---3--:R-:W-:Y:S01]  /*4700*/  FADD R7, RZ, R7 ;  /* 0x00000007ff077221 */ /* 0x008fe20000000000 */
[----:B------:R-:W-:-:S01]  /*4710*/  FADD R8, RZ, R8 ;  /* 0x00000008ff087221 */ /* 0x000fc20000000000 */
[----:B------:R-:W-:Y:S01]  /*4720*/  FADD R9, RZ, R9 ;  /* 0x00000009ff097221 */ /* 0x000fe20000000000 */
        /* <DEDUP_REMOVED lines=13> */
[----:B------:R-:W2:Y:S01]  /*4800*/  LDL.LU R131, [R1+0x4c0] ;  /* 0x0004c00001837983 */ /* 0x000ea20000300800 */
        /* <DEDUP_REMOVED lines=13> */
[----:B------:R-:W3:Y:S01]  /*48e0*/  LDL.LU R132, [R1+0x4bc] ;  /* 0x0004bc0001847983 */ /* 0x000ee20000300800 */
        /* <DEDUP_REMOVED lines=16> */
[----:B------:R0:W-:Y:S01]  /*49f0*/  STL [R1+0x200], R133 ;  /* 0x0002008501007387 */ /* 0x0001e20000100800 */
        /* <DEDUP_REMOVED lines=9> */
[----:B0-----:R-:W4:Y:S01]  /*4a90*/  LDL.LU R133, [R1+0x4b8] ;  /* 0x0004b80001857983 */ /* 0x001f220000300800 */
[----:B------:R-:W-:-:S01]  /*4aa0*/  FADD R185, RZ, R185 ;  /* 0x000000b9ffb97221 */ /* 0x000fc20000000000 */
[----:B------:R-:W-:Y:S01]  /*4ab0*/  FADD R186, RZ, R186 ;  /* 0x000000baffba7221 */ /* 0x000fe20000000000 */
[----:B------:R-:W-:-:S01]  /*4ac0*/  FADD R187, RZ, R187 ;  /* 0x000000bbffbb7221 */ /* 0x000fc20000000000 */
        /* <DEDUP_REMOVED lines=10> */
[----:B0-----:R-:W5:Y:S01]  /*4b70*/  LDL.LU R134, [R1+0x4b4] ;  /* 0x0004b40001867983 */ /* 0x001f620000300800 */
        /* <DEDUP_REMOVED lines=51> */
[----:B0-----:R-:W5:Y:S04]  /*4eb0*/  LDL.LU R138, [R1+0x4a4] ;  /* 0x0004a400018a7983 */ /* 0x001f680000300800 */
[----:B------:R0:W-:Y:S01]  /*4ec0*/  STL [R1+0x218], R139 ;  /* 0x0002188b01007387 */ /* 0x0001e20000100800 */
[----:B------:R-:W-:-:S03]  /*4ed0*/  FADD R140, RZ, R140 ;  /* 0x0000008cff8c7221 */ /* 0x000fc60000000000 */
        /* <DEDUP_REMOVED lines=34> */
[----:B------:R0:W-:Y:S04]  /*5100*/  STL [R1+0x248], R151 ;  /* 0x0002489701007387 */ /* 0x0001e80000100800 */
[----:B0-----:R-:W5:Y:S04]  /*5110*/  LDL.LU R151, [R1+0x470] ;  /* 0x0004700001977983 */ /* 0x001f680000300800 */
[----:B------:R0:W-:Y:S04]  /*5120*/  STL [R1+0x24c], R3 ;  /* 0x00024c0301007387 */ /* 0x0001e80000100800 */
[----:B------:R1:W-:Y:S01]  /*5130*/  STL [R1+0x250], R2 ;  /* 0x0002500201007387 */ /* 0x0003e20000100800 */
[----:B0-----:R-:W-:-:S01]  /*5140*/  FADD R3, RZ, R0 ;  /* 0x00000000ff037221 */ /* 0x001fc20000000000 */
[----:B------:R-:W-:Y:S01]  /*5150*/  FADD R0, RZ, R25 ;  /* 0x00000019ff007221 */ /* 0x000fe20000000000 */
[----:B-1----:R-:W-:-:S03]  /*5160*/  FADD R2, RZ, R24 ;  /* 0x00000018ff027221 */ /* 0x002fc60000000000 */
[----:B------:R0:W-:Y:S04]  /*5170*/  STL [R1+0x254], R3 ;  /* 0x0002540301007387 */ /* 0x0001e80000100800 */
[----:B------:R1:W-:Y:S04]  /*5180*/  STL [R1+0x258], R2 ;  /* 0x0002580201007387 */ /* 0x0003e80000100800 */
[----:B------:R2:W-:Y:S01]  /*5190*/  STL [R1+0x25c], R0 ;  /* 0x00025c0001007387 */ /* 0x0005e20000100800 */
[----:B0-----:R-:W-:-:S01]  /*51a0*/  FADD R3, RZ, R26 ;  /* 0x0000001aff037221 */ /* 0x001fc20000000000 */
[----:B-1----:R-:W-:-:S04]  /*51b0*/  FADD R2, RZ, R27 ;  /* 0x0000001bff027221 */ /* 0x002fc80000000000 */
[----:B------:R0:W-:Y:S01]  /*51c0*/  STL [R1+0x260], R3 ;  /* 0x0002600301007387 */ /* 0x0001e20000100800 */
[----:B--2---:R-:W-:-:S03]  /*51d0*/  FADD R0, RZ, R28 ;  /* 0x0000001cff007221 */ /* 0x004fc60000000000 */
        /* <DEDUP_REMOVED lines=207> */
[----:B---3--:R-:W-:-:S04]  /*5ed0*/  FADD R2, RZ, R132 ;  /* 0x00000084ff027221 */ /* 0x008fc80000000000 */
[----:B------:R5:W-:Y:S01]  /*5ee0*/  STL [R1+0x404], R3 ;  /* 0x0004040301007387 */ /* 0x000be20000100800 */
[----:B----4-:R-:W-:-:S03]  /*5ef0*/  FADD R0, RZ, R133 ;  /* 0x00000085ff007221 */ /* 0x010fc60000000000 */
[----:B------:R0:W-:Y:S04]  /*5f00*/  STL [R1+0x408], R2 ;  /* 0x0004080201007387 */ /* 0x0001e80000100800 */
[----:B------:R1:W-:Y:S01]  /*5f10*/  STL [R1+0x40c], R0 ;  /* 0x00040c0001007387 */ /* 0x0003e20000100800 */
[----:B-----5:R-:W-:-:S01]  /*5f20*/  FADD R3, RZ, R134 ;  /* 0x00000086ff037221 */ /* 0x020fc20000000000 */
[----:B0-----:R-:W-:-:S04]  /*5f30*/  FADD R2, RZ, R135 ;  /* 0x00000087ff027221 */ /* 0x001fc80000000000 */
[----:B------:R0:W-:Y:S01]  /*5f40*/  STL [R1+0x410], R3 ;  /* 0x0004100301007387 */ /* 0x0001e20000100800 */
[----:B-1----:R-:W-:-:S03]  /*5f50*/  FADD R0, RZ, R136 ;  /* 0x00000088ff007221 */ /* 0x002fc60000000000 */
        /* <DEDUP_REMOVED lines=32> */
[----:B------:R-:W-:-:S05]  /*6160*/  UMOV UR6, URZ ;  /* 0x0000003f00067c82 */ /* 0x000fca0008000000 */
.L_x_18:
[----:B------:R-:W-:-:S04]  /*6170*/  UIADD3 UR14, UR5, 0x1, URZ ;  /* 0x00000001050e7890 */ /* 0x000fc8000fffe03f */
[----:B------:R-:W-:-:S04]  /*6180*/  UISETP.NE.AND UP0, UPT, UR14, 0x5, UPT ;  /* 0x000000050e00788c */ /* 0x000fc8000bf05270 */
[----:B------:R-:W-:Y:S02]  /*6190*/  USEL UR8, URZ, 0x1, UP0 ;  /* 0x000000013f087887 */ /* 0x000fe40008000000 */
[----:B------:R-:W-:Y:S02]  /*61a0*/  USEL UR14, UR14, URZ, UP0 ;  /* 0x0000003f0e0e7287 */ /* 0x000fe40008000000 */
[----:B------:R-:W-:-:S06]  /*61b0*/  ULOP3.LUT UR8, UR4, UR8, URZ, 0x3c, !UPT ;  /* 0x0000000804087292 */ /* 0x000fcc000f8e3c3f */
[----:B0-----:R-:W-:Y:S01]  /*61c0*/  IMAD.U32 R0, RZ, RZ, UR8 ;  /* 0x00000008ff007e24 */ /* 0x001fe2000f8e00ff */
[----:B------:R-:W-:-:S06]  /*61d0*/  UMOV UR8, 0x1 ;  /* 0x0000000100087882 */ /* 0x000fcc0000000000 */
.L_x_13:
[----:B------:R-:W-:-:S04]  /*61e0*/  UISETP.LT.AND UP0, UPT, UR9, 0x1, UPT ;  /* 0x000000010900788c */ /* 0x000fc8000bf01270 */
[----:B------:R-:W-:-:S04]  /*61f0*/  USEL UR15, UR9, 0x1, UP0 ;  /* 0x00000001090f7887 */ /* 0x000fc80008000000 */
[----:B------:R-:W-:-:S04]  /*6200*/  UIADD3 UR15, UR9, -UR15, URZ ;  /* 0x8000000f090f7290 */ /* 0x000fc8000fffe03f */
[----:B------:R-:W-:-:S06]  /*6210*/  UISETP.GE.AND UP0, UPT, UR15, 0x1, UPT ;  /* 0x000000010f00788c */ /* 0x000fcc000bf06270 */
[----:B------:R-:W-:-:S13]  /*6220*/  PLOP3.LUT P0, PT, PT, PT, UP0, 0x80, 0x0 ;  /* 0x000000000000781c */ /* 0x000fda0003f0f008 */
[----:B------:R-:W-:Y:S05]  /*6230*/  @!P0 BRA `(.L_x_19) ;  /* 0x0000004c00948947 */ /* 0x000fea0003800000 */
[----:B------:R-:W-:Y:S01]  /*6240*/  IMAD.U32 R2, RZ, RZ, UR15 ;  /* 0x0000000fff027e24 */ /* 0x000fe2000f8e00ff */
[----:B------:R-:W-:Y:S01]  /*6250*/  UMOV UR25, UR5 ;  /* 0x0000000500197c82 */ /* 0x000fe20008000000 */
[----:B------:R-:W-:-:S05]  /*6260*/  ULDC UR26, c[0x0][0x50c] ;  /* 0x00014300001a7ab9 */ /* 0x000fca0000000800 */
.L_x_27:
[----:B------:R-:W-:-:S06]  /*6270*/  UISETP.NE.AND UP0, UPT, UR24, 0x3, UPT ;  /* 0x000000031800788c */ /* 0x000fcc000bf05270 */
[----:B------:R-:W-:-:S13]  /*6280*/  PLOP3.LUT P1, PT, PT, PT, UP0, 0x80, 0x0 ;  /* 0x000000000000781c */ /* 0x000fda0003f2f008 */
[----:B0-----:R-:W-:Y:S05]  /*6290*/  @!P1 BRA `(.L_x_20) ;  /* 0x0000000000049947 */ /* 0x001fea0003800000 */
[----:B------:R-:W-:Y:S01]  /*62a0*/  BPT.TRAP 0x1 ;  /* 0x000000040000795c */ /* 0x000fe20000300000 */
.L_x_20:
[----:B------:R-:W0:Y:S01]  /*62b0*/  S2UR UR15, SR_CgaCtaId ;  /* 0x00000000000f79c3 */ /* 0x000e220000008800 */
[----:B------:R-:W-:Y:S01]  /*62c0*/  UMOV UR11, 0x400 ;  /* 0x00000400000b7882 */ /* 0x000fe20000000000 */
[----:B------:R-:W-:Y:S01]  /*62d0*/  SHF.L.U32 R3, R0, 0x1f, RZ ;  /* 0x0000001f00037819 */ /* 0x000fe200000006ff */
[----:B0-----:R-:W-:-:S04]  /*62e0*/  ULEA UR11, UR15, UR11, 0x18 ;  /* 0x0000000b0f0b7291 */ /* 0x001fc8000f8ec03f */
[----:B------:R-:W-:-:S09]  /*62f0*/  ULEA UR15, UR14, UR11, 0x3 ;  /* 0x0000000b0e0f7291 */ /* 0x000fd2000f8e183f */
[----:B------:R0:W4:Y:S01]  /*6300*/  SYNCS.PHASECHK.TRANS64.TRYWAIT P0, [UR15], R3 ;  /* 0x00000003ff0075a7 */ /* 0x000122000800014f */
[----:B------:R-:W-:Y:S05]  /*6310*/  @!P1 BRA `(.L_x_21) ;  /* 0x0000000000049947 */ /* 0x000fea0003800000 */
[----:B------:R-:W-:Y:S01]  /*6320*/  BPT.TRAP 0x1 ;  /* 0x000000040000795c */ /* 0x000fe20000300000 */
.L_x_21:
[----:B----4-:R-:W-:Y:S05]  /*6330*/  @P0 BRA `(.L_x_22) ;  /* 0x0000000000080947 */ /* 0x010fea0003800000 */
[----:B------:R-:W4:Y:S02]  /*6340*/  SYNCS.PHASECHK.TRANS64.TRYWAIT P0, [UR15], R3 ;  /* 0x00000003ff0075a7 */ /* 0x000f24000800014f */
[----:B----4-:R-:W-:Y:S05]  /*6350*/  @!P0 BRA `(.L_x_23) ;  /* 0x000001d000008947 */ /* 0x010fea0003800000 */
.L_x_22:
        /* <DEDUP_REMOVED lines=64> */
[----:B----4-:R-:W4:Y:S04]  /*6760*/  LDL.LU.64 R108, [R1] ;  /* 0x00000000016c7983 */ /* 0x010f280000300a00 */
[----:B------:R-:W4:Y:S04]  /*6770*/  LDL.LU.64 R110, [R1+0x8] ;  /* 0x00000800016e7983 */ /* 0x000f280000300a00 */
        /* <DEDUP_REMOVED lines=61> */
[----:B------:R-:W4:Y:S01]  /*6b50*/  LDL.LU.64 R234, [R1+0x1f8] ;  /* 0x0001f80001ea7983 */ /* 0x000f220000300a00 */
[----:B------:R-:W-:-:S02]  /*6b60*/  UIADD3 UR15, UR11, 0xa100, URZ ;  /* 0x0000a1000b0f7890 */ /* 0x000fc4000fffe03f */
[----:B------:R-:W-:Y:S02]  /*6b70*/  UISETP.NE.AND UP0, UPT, UR7, URZ, UPT ;  /* 0x0000003f0700728c */ /* 0x000fe4000bf05270 */
[----:B------:R-:W-:Y:S02]  /*6b80*/  USHF.R.U32.HI UR15, URZ, 0x4, UR15 ;  /* 0x000000043f0f7899 */ /* 0x000fe4000801160f */
[----:B------:R-:W-:Y:S02]  /*6b90*/  USEL UR8, UR8, URZ, !UP0 ;  /* 0x0000003f08087287 */ /* 0x000fe4000c000000 */
[----:B------:R-:W-:Y:S02]  /*6ba0*/  ULOP3.LUT UR15, UR15, 0x3fff, URZ, 0xc0, !UPT ;  /* 0x00003fff0f0f7892 */ /* 0x000fe4000f8ec03f */
[----:B------:R-:W-:Y:S02]  /*6bb0*/  ULOP3.LUT UR16, UR12, 0x10000, URZ, 0xfc, !UPT ;  /* 0x000100000c107892 */ /* 0x000fe4000f8efc3f */
[----:B------:R-:W-:-:S02]  /*6bc0*/  ULOP3.LUT UR15, UR15, 0x10000, URZ, 0xfc, !UPT ;  /* 0x000100000f0f7892 */ /* 0x000fc4000f8efc3f */
[----:B------:R-:W-:Y:S02]  /*6bd0*/  UISETP.NE.U32.AND UP0, UPT, UR8, URZ, UPT ;  /* 0x0000003f0800728c */ /* 0x000fe4000bf05070 */
[----:B------:R-:W-:Y:S02]  /*6be0*/  ULEA UR16, UR14, UR16, 0x9 ;  /* 0x000000100e107291 */ /* 0x000fe4000f8e483f */
[----:B------:R-:W-:Y:S01]  /*6bf0*/  ULEA UR18, UR14, UR15, 0x9 ;  /* 0x0000000f0e127291 */ /* 0x000fe2000f8e483f */
[----:B------:R-:W-:Y:S01]  /*6c00*/  UMOV UR17, 0xc0000010 ;  /* 0xc000001000117882 */ /* 0x000fe20000000000 */
[----:B------:R-:W-:Y:S01]  /*6c10*/  UMOV UR19, 0xc0000010 ;  /* 0xc000001000137882 */ /* 0x000fe20000000000 */
[----:B----4-:R-:W-:-:S06]  /*6c20*/  WARPGROUP.ARRIVE ;  /* 0x00000000000079c5 */ /* 0x010fcc0000000000 */
[----:B------:R-:W-:Y:S03]  /*6c30*/  QGMMA.64x256x32.F32.E5M2.E5M2 R108, gdesc[UR16], R108, UP0, gsb0 ;  /* 0x03e00000106c79f3 */ /* 0x000fe6000b80386c */
[----:B------:R-:W-:Y:S02]  /*6c40*/  WARPGROUP.DEPBAR.LE gsb0, 0x0 ;  /* 0x00008000000079c5 */ /* 0x000fe40000010000 */
[----:B------:R-:W-:Y:S01]  /*6c50*/  STL.64 [R1], R108 ;  /* 0x0000006c01007387 */ /* 0x000fe20000100a00 */
[----:B0-----:R-:W-:-:S03]  /*6c60*/  IMAD.MOV.U32 R3, RZ, RZ, R108 ;  /* 0x000000ffff037224 */ /* 0x001fc600078e006c */
        /* <DEDUP_REMOVED lines=63> */
[----:B0-----:R0:W5:Y:S04]  /*7060*/  LDL.LU.64 R234, [R1+0x668] ;  /* 0x0006680001ea7983 */ /* 0x0011680000300a00 */
[----:B------:R0:W5:Y:S04]  /*7070*/  LDL.LU.64 R232, [R1+0x660] ;  /* 0x0006600001e87983 */ /* 0x0001680000300a00 */
        /* <DEDUP_REMOVED lines=62> */
[----:B------:R-:W-:Y:S01]  /*7460*/  UIADD3 UR16, UR16, 0x100, URZ ;  /* 0x0000010010107890 */ /* 0x000fe2000fffe03f */
[----:B------:R-:W-:Y:S01]  /*7470*/  UMOV UR17, 0xc0000010 ;  /* 0xc000001000117882 */ /* 0x000fe20000000000 */
[----:B------:R-:W-:Y:S01]  /*7480*/  UIADD3 UR6, UR6, 0x1, URZ ;  /* 0x0000000106067890 */ /* 0x000fe2000fffe03f */
[----:B----4-:R-:W-:-:S06]  /*7490*/  WARPGROUP.ARRIVE ;  /* 0x00000000000079c5 */ /* 0x010fcc0000000000 */
[----:B------:R-:W-:Y:S01]  /*74a0*/  QGMMA.64x256x32.F32.E5M2.E5M2 R24, gdesc[UR16], R24, UP0, gsb0 ;  /* 0x03e00000101879f3 */ /* 0x000fe2000b803818 */
[----:B------:R-:W-:-:S04]  /*74b0*/  UISETP.NE.AND UP0, UPT, UR6, UR26, UPT ;  /* 0x0000001a0600728c */ /* 0x000fc8000bf05270 */
[----:B------:R-:W-:-:S06]  /*74c0*/  USEL UR7, URZ, 0x1, UP0 ;  /* 0x000000013f077887 */ /* 0x000fcc0008000000 */
[----:B------:R-:W-:Y:S01]  /*74d0*/  ISETP.NE.AND P0, PT, RZ, UR7, PT ;  /* 0x00000007ff007c0c */ /* 0x000fe2000bf05270 */
[----:B------:R-:W-:-:S12]  /*74e0*/  WARPGROUP.DEPBAR.LE gsb0, 0x0 ;  /* 0x00008000000079c5 */ /* 0x000fd80000010000 */
[----:B0-----:R-:W-:Y:S05]  /*74f0*/  @!P0 BRA `(.L_x_24) ;  /* 0x00000038008c8947 */ /* 0x001fea0003800000 */
[----:B------:R0:W-:Y:S04]  /*7500*/  STL [R1+0x658], R31 ;  /* 0x0006581f01007387 */ /* 0x0001e80000100800 */
[----:B------:R4:W-:Y:S01]  /*7510*/  STL [R1+0x654], R32 ;  /* 0x0006542001007387 */ /* 0x0009e20000100800 */
[----:B0-----:R-:W-:-:S03]  /*7520*/  IMAD.MOV.U32 R31, RZ, RZ, R3 ;  /* 0x000000ffff1f7224 */ /* 0x001fc600078e0003 */
[----:B----4-:R-:W4:Y:S04]  /*7530*/  LDL R32, [R1+0x4] ;  /* 0x0000040001207983 */ /* 0x010f280000100800 */
[----:B------:R0:W-:Y:S04]  /*7540*/  STL [R1+0x650], R33 ;  /* 0x0006502101007387 */ /* 0x0001e80000100800 */
[----:B0-----:R-:W2:Y:S04]  /*7550*/  LDL R33, [R1+0x8] ;  /* 0x0000080001217983 */ /* 0x001ea80000100800 */
        /* <DEDUP_REMOVED lines=177> */
[----:B0-----:R-:W3:Y:S04]  /*8070*/  LDL.LU R122, [R1+0x200] ;  /* 0x00020000017a7983 */ /* 0x001ee80000300800 */
        /* <DEDUP_REMOVED lines=14> */
[----:B------:R-:W3:Y:S04]  /*8160*/  LDL.LU R3, [R1+0x234] ;  /* 0x0002340001037983 */ /* 0x000ee80000300800 */
        /* <DEDUP_REMOVED lines=46> */
[----:B-----5:R0:W-:Y:S04]  /*8450*/  STL [R1+0x470], R0 ;  /* 0x0004700001007387 */ /* 0x0201e80000100800 */
[----:B0-----:R-:W3:Y:S01]  /*8460*/  LDL R0, [R1+0x168] ;  /* 0x0001680001007983 */ /* 0x001ee20000100800 */
[----:B------:R-:W-:-:S01]  /*8470*/  FADD R4, R31, R4 ;  /* 0x000000041f047221 */ /* 0x000fc20000000000 */
[----:B----4-:R-:W-:Y:S01]  /*8480*/  FADD R5, R32, R5 ;  /* 0x0000000520057221 */ /* 0x010fe20000000000 */
[----:B--2---:R-:W-:-:S01]  /*8490*/  FADD R6, R33, R6 ;  /* 0x0000000621067221 */ /* 0x004fc20000000000 */
[----:B------:R-:W2:Y:S01]  /*84a0*/  LDL.LU R31, [R1+0x658] ;  /* 0x00065800011f7983 */ /* 0x000ea20000300800 */
[----:B---3--:R-:W-:-:S01]  /*84b0*/  FADD R7, R34, R7 ;  /* 0x0000000722077221 */ /* 0x008fc20000000000 */
[----:B------:R-:W-:-:S02]  /*84c0*/  FADD R8, R35, R8 ;  /* 0x0000000823087221 */ /* 0x000fc40000000000 */
[----:B------:R-:W3:Y:S01]  /*84d0*/  LDL.LU R32, [R1+0x654] ;  /* 0x0006540001207983 */ /* 0x000ee20000300800 */
[----:B------:R-:W-:-:S03]  /*84e0*/  FADD R9, R36, R9 ;  /* 0x0000000924097221 */ /* 0x000fc60000000000 */
[----:B------:R-:W4:Y:S01]  /*84f0*/  LDL.LU R33, [R1+0x650] ;  /* 0x0006500001217983 */ /* 0x000f220000300800 */
        /* <DEDUP_REMOVED lines=160> */
[----:B------:R-:W-:-:S01]  /*8f00*/  FADD R218, R117, R218 ;  /* 0x000000da75da7221 */ /* 0x000fc20000000000 */
[----:B------:R-:W-:Y:S02]  /*8f10*/  FADD R122, R124, R122 ;  /* 0x0000007a7c7a7221 */ /* 0x000fe40000000000 */
[----:B------:R-:W4:Y:S01]  /*8f20*/  LDL.LU R114, [R1+0x50c] ;  /* 0x00050c0001727983 */ /* 0x000f220000300800 */
[----:B------:R-:W-:-:S03]  /*8f30*/  FADD R219, R118, R219 ;  /* 0x000000db76db7221 */ /* 0x000fc60000000000 */
[----:B------:R-:W4:Y:S01]  /*8f40*/  LDL.LU R115, [R1+0x508] ;  /* 0x0005080001737983 */ /* 0x000f220000300800 */
[----:B------:R-:W-:-:S03]  /*8f50*/  FADD R220, R119, R220 ;  /* 0x000000dc77dc7221 */ /* 0x000fc60000000000 */
[----:B------:R-:W4:Y:S01]  /*8f60*/  LDL.LU R116, [R1+0x504] ;  /* 0x0005040001747983 */ /* 0x000f220000300800 */
[----:B------:R-:W-:-:S03]  /*8f70*/  FADD R221, R120, R221 ;  /* 0x000000dd78dd7221 */ /* 0x000fc60000000000 */
[----:B------:R-:W4:Y:S04]  /*8f80*/  LDL.LU R117, [R1+0x500] ;  /* 0x0005000001757983 */ /* 0x000f280000300800 */
[----:B------:R-:W4:Y:S04]  /*8f90*/  LDL.LU R118, [R1+0x4fc] ;  /* 0x0004fc0001767983 */ /* 0x000f280000300800 */
[----:B------:R-:W4:Y:S04]  /*8fa0*/  LDL.LU R119, [R1+0x4f8] ;  /* 0x0004f80001777983 */ /* 0x000f280000300800 */
[----:B------:R-:W4:Y:S01]  /*8fb0*/  LDL.LU R120, [R1+0x4f4] ;  /* 0x0004f40001787983 */ /* 0x000f220000300800 */
[----:B------:R-:W-:-:S01]  /*8fc0*/  FADD R237, R126, R237 ;  /* 0x000000ed7eed7221 */ /* 0x000fc20000000000 */
[----:B------:R-:W-:Y:S01]  /*8fd0*/  FADD R236, R128, R236 ;  /* 0x000000ec80ec7221 */ /* 0x000fe20000000000 */
[----:B------:R-:W-:-:S01]  /*8fe0*/  FADD R225, R150, R225 ;  /* 0x000000e196e17221 */ /* 0x000fc20000000000 */
[----:B------:R0:W-:Y:S01]  /*8ff0*/  STL [R1+0x200], R122 ;  /* 0x0002007a01007387 */ /* 0x0001e20000100800 */
[----:B------:R-:W-:-:S01]  /*9000*/  FADD R228, R146, R228 ;  /* 0x000000e492e47221 */ /* 0x000fc20000000000 */
[----:B------:R-:W-:Y:S01]  /*9010*/  FADD R230, R143, R230 ;  /* 0x000000e68fe67221 */ /* 0x000fe20000000000 */
[----:B------:R-:W-:-:S01]  /*9020*/  FADD R231, R141, R231 ;  /* 0x000000e78de77221 */ /* 0x000fc20000000000 */
[----:B------:R-:W-:Y:S01]  /*9030*/  FADD R223, R2, R223 ;  /* 0x000000df02df7221 */ /* 0x000fe20000000000 */
[----:B------:R-:W-:-:S01]  /*9040*/  FADD R222, R0, R222 ;  /* 0x000000de00de7221 */ /* 0x000fc20000000000 */
[----:B------:R-:W-:Y:S01]  /*9050*/  FADD R224, R151, R224 ;  /* 0x000000e097e07221 */ /* 0x000fe20000000000 */
[----:B------:R-:W-:-:S01]  /*9060*/  FADD R226, R149, R226 ;  /* 0x000000e295e27221 */ /* 0x000fc20000000000 */
[----:B------:R-:W-:Y:S01]  /*9070*/  FADD R227, R147, R227 ;  /* 0x000000e393e37221 */ /* 0x000fe20000000000 */
[----:B------:R-:W-:-:S01]  /*9080*/  FADD R229, R145, R229 ;  /* 0x000000e591e57221 */ /* 0x000fc20000000000 */
[----:B0-----:R-:W2:Y:S01]  /*9090*/  LDL.LU R122, [R1+0x204] ;  /* 0x00020400017a7983 */ /* 0x001ea20000300800 */
[----:B------:R-:W-:-:S01]  /*90a0*/  FADD R232, R136, R232 ;  /* 0x000000e888e87221 */ /* 0x000fc20000000000 */
[----:B------:R-:W-:Y:S01]  /*90b0*/  FADD R233, R134, R233 ;  /* 0x000000e986e97221 */ /* 0x000fe20000000000 */
[----:B------:R-:W-:-:S01]  /*90c0*/  FADD R234, R132, R234 ;  /* 0x000000ea84ea7221 */ /* 0x000fc20000000000 */
[----:B------:R-:W3:Y:S01]  /*90d0*/  LDL.LU R124, [R1+0x208] ;  /* 0x00020800017c7983 */ /* 0x000ee20000300800 */
[----:B------:R-:W-:-:S03]  /*90e0*/  FADD R235, R130, R235 ;  /* 0x000000eb82eb7221 */ /* 0x000fc60000000000 */
[----:B------:R-:W4:Y:S04]  /*90f0*/  LDL.LU R126, [R1+0x20c] ;  /* 0x00020c00017e7983 */ /* 0x000f280000300800 */
[----:B------:R-:W4:Y:S04]  /*9100*/  LDL.LU R128, [R1+0x210] ;  /* 0x0002100001807983 */ /* 0x000f280000300800 */
[----:B------:R-:W4:Y:S04]  /*9110*/  LDL.LU R150, [R1+0x214] ;  /* 0x0002140001967983 */ /* 0x000f280000300800 */
[----:B------:R-:W4:Y:S04]  /*9120*/  LDL.LU R146, [R1+0x218] ;  /* 0x0002180001927983 */ /* 0x000f280000300800 */
[----:B------:R-:W4:Y:S04]  /*9130*/  LDL.LU R143, [R1+0x21c] ;  /* 0x00021c00018f7983 */ /* 0x000f280000300800 */
[----:B------:R-:W4:Y:S04]  /*9140*/  LDL.LU R141, [R1+0x220] ;  /* 0x00022000018d7983 */ /* 0x000f280000300800 */
[----:B------:R-:W4:Y:S04]  /*9150*/  LDL.LU R2, [R1+0x224] ;  /* 0x0002240001027983 */ /* 0x000f280000300800 */
[----:B------:R-:W4:Y:S04]  /*9160*/  LDL.LU R0, [R1+0x228] ;  /* 0x0002280001007983 */ /* 0x000f280000300800 */
[----:B------:R-:W4:Y:S04]  /*9170*/  LDL R130, [R1+0x1e0] ;  /* 0x0001e00001827983 */ /* 0x000f280000100800 */
[----:B------:R-:W4:Y:S04]  /*9180*/  LDL R132, [R1+0x1e4] ;  /* 0x0001e40001847983 */ /* 0x000f280000100800 */
[----:B------:R-:W4:Y:S04]  /*9190*/  LDL R134, [R1+0x1e8] ;  /* 0x0001e80001867983 */ /* 0x000f280000100800 */
[----:B------:R-:W4:Y:S04]  /*91a0*/  LDL R136, [R1+0x1ec] ;  /* 0x0001ec0001887983 */ /* 0x000f280000100800 */
[----:B------:R-:W4:Y:S04]  /*91b0*/  LDL R151, [R1+0x1f0] ;  /* 0x0001f00001977983 */ /* 0x000f280000100800 */
[----:B------:R-:W4:Y:S04]  /*91c0*/  LDL R149, [R1+0x1f4] ;  /* 0x0001f40001957983 */ /* 0x000f280000100800 */
[----:B------:R-:W4:Y:S04]  /*91d0*/  LDL R147, [R1+0x1f8] ;  /* 0x0001f80001937983 */ /* 0x000f280000100800 */
[----:B------:R-:W4:Y:S01]  /*91e0*/  LDL R145, [R1+0x1fc] ;  /* 0x0001fc0001917983 */ /* 0x000f220000100800 */
[----:B------:R-:W-:-:S01]  /*91f0*/  FADD R137, R138, R137 ;  /* 0x000000898a897221 */ /* 0x000fc20000000000 */
[----:B------:R-:W-:Y:S01]  /*9200*/  FADD R133, R135, R133 ;  /* 0x0000008587857221 */ /* 0x000fe20000000000 */
[----:B------:R-:W-:-:S01]  /*9210*/  FADD R3, R131, R3 ;  /* 0x0000000383037221 */ /* 0x000fc20000000000 */
[----:B--2---:R-:W-:-:S02]  /*9220*/  FADD R122, R121, R122 ;  /* 0x0000007a797a7221 */ /* 0x004fc40000000000 */
[----:B------:R-:W2:Y:S01]  /*9230*/  LDL.LU R121, [R1+0x4f0] ;  /* 0x0004f00001797983 */ /* 0x000ea20000300800 */
[----:B---3--:R-:W-:-:S03]  /*9240*/  FADD R124, R123, R124 ;  /* 0x0000007c7b7c7221 */ /* 0x008fc60000000000 */
[----:B------:R0:W-:Y:S01]  /*9250*/  STL [R1+0x204], R122 ;  /* 0x0002047a01007387 */ /* 0x0001e20000100800 */
[----:B----4-:R-:W-:-:S01]  /*9260*/  FADD R126, R125, R126 ;  /* 0x0000007e7d7e7221 */ /* 0x010fc20000000000 */
[----:B------:R-:W-:Y:S02]  /*9270*/  FADD R128, R127, R128 ;  /* 0x000000807f807221 */ /* 0x000fe40000000000 */
[----:B0-----:R-:W3:Y:S04]  /*9280*/  LDL.LU R122, [R1+0x4ec] ;  /* 0x0004ec00017a7983 */ /* 0x001ee80000300800 */
[----:B------:R-:W4:Y:S04]  /*9290*/  LDL.LU R123, [R1+0x4e8] ;  /* 0x0004e800017b7983 */ /* 0x000f280000300800 */
[----:B------:R0:W-:Y:S01]  /*92a0*/  STL [R1+0x208], R124 ;  /* 0x0002087c01007387 */ /* 0x0001e20000100800 */
[----:B------:R-:W-:-:S01]  /*92b0*/  FADD R150, R129, R150 ;  /* 0x0000009681967221 */ /* 0x000fc20000000000 */
[----:B------:R-:W-:Y:S01]  /*92c0*/  FADD R146, R148, R146 ;  /* 0x0000009294927221 */ /* 0x000fe20000000000 */
[----:B------:R-:W-:-:S01]  /*92d0*/  FADD R143, R144, R143 ;  /* 0x0000008f908f7221 */ /* 0x000fc20000000000 */
[----:B------:R-:W-:Y:S01]  /*92e0*/  FADD R141, R142, R141 ;  /* 0x0000008d8e8d7221 */ /* 0x000fe20000000000 */
[----:B0-----:R-:W4:Y:S04]  /*92f0*/  LDL.LU R124, [R1+0x4e4] ;  /* 0x0004e400017c7983 */ /* 0x001f280000300800 */
[----:B------:R-:W4:Y:S04]  /*9300*/  LDL.LU R125, [R1+0x4e0] ;  /* 0x0004e000017d7983 */ /* 0x000f280000300800 */
[----:B------:R0:W-:Y:S01]  /*9310*/  STL [R1+0x20c], R126 ;  /* 0x00020c7e01007387 */ /* 0x0001e20000100800 */
[----:B------:R-:W-:-:S01]  /*9320*/  FADD R2, R140, R2 ;  /* 0x000000028c027221 */ /* 0x000fc20000000000 */
[----:B------:R-:W-:-:S02]  /*9330*/  FADD R0, R139, R0 ;  /* 0x000000008b007221 */ /* 0x000fc40000000000 */
[----:B0-----:R-:W4:Y:S04]  /*9340*/  LDL.LU R126, [R1+0x4dc] ;  /* 0x0004dc00017e7983 */ /* 0x001f280000300800 */
[----:B------:R-:W4:Y:S04]  /*9350*/  LDL.LU R127, [R1+0x4d8] ;  /* 0x0004d800017f7983 */ /* 0x000f280000300800 */
[----:B------:R0:W-:Y:S04]  /*9360*/  STL [R1+0x210], R128 ;  /* 0x0002108001007387 */ /* 0x0001e80000100800 */
[----:B0-----:R-:W4:Y:S04]  /*9370*/  LDL.LU R128, [R1+0x4d4] ;  /* 0x0004d40001807983 */ /* 0x001f280000300800 */
[----:B------:R-:W4:Y:S04]  /*9380*/  LDL.LU R129, [R1+0x4d0] ;  /* 0x0004d00001817983 */ /* 0x000f280000300800 */
[----:B------:R-:W-:Y:S04]  /*9390*/  STL [R1+0x214], R150 ;  /* 0x0002149601007387 */ /* 0x000fe80000100800 */
[----:B------:R-:W-:Y:S04]  /*93a0*/  STL [R1+0x218], R146 ;  /* 0x0002189201007387 */ /* 0x000fe80000100800 */
[----:B------:R-:W-:Y:S04]  /*93b0*/  STL [R1+0x21c], R143 ;  /* 0x00021c8f01007387 */ /* 0x000fe80000100800 */
[----:B------:R-:W-:Y:S04]  /*93c0*/  STL [R1+0x220], R141 ;  /* 0x0002208d01007387 */ /* 0x000fe80000100800 */
[----:B------:R-:W-:Y:S04]  /*93d0*/  STL [R1+0x224], R2 ;  /* 0x0002240201007387 */ /* 0x000fe80000100800 */
[----:B------:R-:W-:Y:S04]  /*93e0*/  STL [R1+0x228], R0 ;  /* 0x0002280001007387 */ /* 0x000fe80000100800 */
[----:B------:R-:W2:Y:S04]  /*93f0*/  LDL.LU R131, [R1+0x238] ;  /* 0x0002380001837983 */ /* 0x000ea80000300800 */
[----:B------:R-:W-:Y:S04]  /*9400*/  STL [R1+0x22c], R137 ;  /* 0x00022c8901007387 */ /* 0x000fe80000100800 */
[----:B------:R0:W-:Y:S04]  /*9410*/  STL [R1+0x230], R133 ;  /* 0x0002308501007387 */ /* 0x0001e80000100800 */
[----:B0-----:R-:W3:Y:S04]  /*9420*/  LDL.LU R133, [R1+0x23c] ;  /* 0x00023c0001857983 */ /* 0x001ee80000300800 */
[----:B------:R-:W4:Y:S04]  /*9430*/  LDL.LU R135, [R1+0x240] ;  /* 0x0002400001877983 */ /* 0x000f280000300800 */
[----:B------:R0:W-:Y:S04]  /*9440*/  STL [R1+0x234], R3 ;  /* 0x0002340301007387 */ /* 0x0001e80000100800 */
        /* <DEDUP_REMOVED lines=11> */
[----:B0-----:R-:W4:Y:S04]  /*9500*/  LDL.LU R3, [R1+0x270] ;  /* 0x0002700001037983 */ /* 0x001f280000300800 */
[----:B------:R-:W4:Y:S04]  /*9510*/  LDL.LU R2, [R1+0x274] ;  /* 0x0002740001027983 */ /* 0x000f280000300800 */
[----:B------:R-:W4:Y:S01]  /*9520*/  LDL.LU R0, [R1+0x278] ;  /* 0x0002780001007983 */ /* 0x000f220000300800 */
[----:B--2---:R-:W-:-:S03]  /*9530*/  FADD R131, R130, R131 ;  /* 0x0000008382837221 */ /* 0x004fc60000000000 */
[----:B------:R-:W2:Y:S04]  /*9540*/  LDL.LU R130, [R1+0x4cc] ;  /* 0x0004cc0001827983 */ /* 0x000ea80000300800 */
[----:B------:R0:W-:Y:S04]  /*9550*/  STL [R1+0x238], R131 ;  /* 0x0002388301007387 */ /* 0x0001e80000100800 */
[----:B0-----:R-:W2:Y:S01]  /*9560*/  LDL.LU R131, [R1+0x4c8] ;  /* 0x0004c80001837983 */ /* 0x001ea20000300800 */
[----:B---3--:R-:W-:-:S03]  /*9570*/  FADD R133, R132, R133 ;  /* 0x0000008584857221 */ /* 0x008fc60000000000 */
[----:B------:R-:W3:Y:S01]  /*9580*/  LDL.LU R132, [R1+0x4c4] ;  /* 0x0004c40001847983 */ /* 0x000ee20000300800 */
[----:B----4-:R-:W-:-:S03]  /*9590*/  FADD R135, R134, R135 ;  /* 0x0000008786877221 */ /* 0x010fc60000000000 */
[----:B------:R0:W-:Y:S01]  /*95a0*/  STL [R1+0x23c], R133 ;  /* 0x00023c8501007387 */ /* 0x0001e20000100800 */
[----:B------:R-:W-:-:S03]  /*95b0*/  FADD R137, R136, R137 ;  /* 0x0000008988897221 */ /* 0x000fc60000000000 */
[----:B0-----:R-:W4:Y:S01]  /*95c0*/  LDL.LU R133, [R1+0x4c0] ;  /* 0x0004c00001857983 */ /* 0x001f220000300800 */
[----:B------:R-:W-:-:S03]  /*95d0*/  FADD R150, R151, R150 ;  /* 0x0000009697967221 */ /* 0x000fc60000000000 */
[----:B------:R-:W4:Y:S01]  /*95e0*/  LDL.LU R134, [R1+0x4bc] ;  /* 0x0004bc0001867983 */ /* 0x000f220000300800 */
[----:B------:R-:W-:-:S03]  /*95f0*/  FADD R148, R149, R148 ;  /* 0x0000009495947221 */ /* 0x000fc60000000000 */
[----:B------:R0:W-:Y:S01]  /*9600*/  STL [R1+0x240], R135 ;  /* 0x0002408701007387 */ /* 0x0001e20000100800 */
[----:B------:R-:W-:-:S01]  /*9610*/  FADD R146, R147, R146 ;  /* 0x0000009293927221 */ /* 0x000fc20000000000 */
[----:B------:R-:W-:Y:S02]  /*9620*/  FADD R144, R145, R144 ;  /* 0x0000009091907221 */ /* 0x000fe40000000000 */
[----:B0-----:R-:W4:Y:S01]  /*9630*/  LDL.LU R135, [R1+0x4b8] ;  /* 0x0004b80001877983 */ /* 0x001f220000300800 */
[----:B------:R-:W-:-:S03]  /*9640*/  FADD R143, R24, R143 ;  /* 0x0000008f188f7221 */ /* 0x000fc60000000000 */
[----:B------:R-:W4:Y:S01]  /*9650*/  LDL.LU R136, [R1+0x4b4] ;  /* 0x0004b40001887983 */ /* 0x000f220000300800 */
[----:B------:R-:W-:-:S03]  /*9660*/  FADD R142, R25, R142 ;  /* 0x0000008e198e7221 */ /* 0x000fc60000000000 */
[----:B------:R0:W-:Y:S01]  /*9670*/  STL [R1+0x244], R137 ;  /* 0x0002448901007387 */ /* 0x0001e20000100800 */
[----:B------:R-:W-:-:S01]  /*9680*/  FADD R141, R26, R141 ;  /* 0x0000008d1a8d7221 */ /* 0x000fc20000000000 */
[----:B------:R-:W-:Y:S01]  /*9690*/  FADD R140, R27, R140 ;  /* 0x0000008c1b8c7221 */ /* 0x000fe20000000000 */
[----:B------:R-:W-:-:S01]  /*96a0*/  FADD R139, R28, R139 ;  /* 0x0000008b1c8b7221 */ /* 0x000fc20000000000 */
[----:B0-----:R-:W4:Y:S04]  /*96b0*/  LDL.LU R137, [R1+0x4b0] ;  /* 0x0004b00001897983 */ /* 0x001f280000300800 */
[----:B------:R0:W-:Y:S01]  /*96c0*/  STL [R1+0x248], R150 ;  /* 0x0002489601007387 */ /* 0x0001e20000100800 */
[----:B------:R-:W-:-:S03]  /*96d0*/  FADD R138, R29, R138 ;  /* 0x0000008a1d8a7221 */ /* 0x000fc60000000000 */
[----:B------:R1:W-:Y:S04]  /*96e0*/  STL [R1+0x24c], R148 ;  /* 0x00024c9401007387 */ /* 0x0003e80000100800 */
        /* <DEDUP_REMOVED lines=9> */
[----:B------:R1:W-:Y:S04]  /*9780*/  STL [R1+0x268], R139 ;  /* 0x0002688b01007387 */ /* 0x0003e80000100800 */
[----:B------:R1:W-:Y:S04]  /*9790*/  STL [R1+0x26c], R138 ;  /* 0x00026c8a01007387 */ /* 0x0003e80000100800 */
[----:B------:R-:W2:Y:S04]  /*97a0*/  LDL.LU R151, [R1+0x27c] ;  /* 0x00027c0001977983 */ /* 0x000ea80000300800 */
[----:B------:R1:W-:Y:S04]  /*97b0*/  STL [R1+0x270], R3 ;  /* 0x0002700301007387 */ /* 0x0003e80000100800 */
[----:B0-----:R-:W3:Y:S04]  /*97c0*/  LDL.LU R150, [R1+0x280] ;  /* 0x0002800001967983 */ /* 0x001ee80000300800 */
[----:B------:R0:W-:Y:S04]  /*97d0*/  STL [R1+0x274], R2 ;  /* 0x0002740201007387 */ /* 0x0001e80000100800 */
[----:B------:R-:W4:Y:S04]  /*97e0*/  LDL.LU R149, [R1+0x284] ;  /* 0x0002840001957983 */ /* 0x000f280000300800 */
[----:B------:R0:W-:Y:S04]  /*97f0*/  STL [R1+0x278], R0 ;  /* 0x0002780001007387 */ /* 0x0001e80000100800 */
[----:B-1----:R-:W4:Y:S04]  /*9800*/  LDL.LU R148, [R1+0x288] ;  /* 0x0002880001947983 */ /* 0x002f280000300800 */
        /* <DEDUP_REMOVED lines=12> */
[----:B------:R-:W4:Y:S01]  /*98d0*/  LDL.LU R0, [R1+0x2bc] ;  /* 0x0002bc0001007983 */ /* 0x000f220000300800 */
[----:B--2---:R-:W-:-:S01]  /*98e0*/  FADD R151, R33, R151 ;  /* 0x0000009721977221 */ /* 0x004fc20000000000 */
[----:B---3--:R-:W-:-:S04]  /*98f0*/  FADD R150, R34, R150 ;  /* 0x0000009622967221 */ /* 0x008fc80000000000 */
[----:B------:R0:W-:Y:S01]  /*9900*/  STL [R1+0x27c], R151 ;  /* 0x00027c9701007387 */ /* 0x0001e20000100800 */
[----:B----4-:R-:W-:-:S03]  /*9910*/  FADD R149, R35, R149 ;  /* 0x0000009523957221 */ /* 0x010fc60000000000 */
[----:B------:R1:W-:Y:S01]  /*9920*/  STL [R1+0x280], R150 ;  /* 0x0002809601007387 */ /* 0x0003e20000100800 */
[----:B------:R-:W-:-:S03]  /*9930*/  FADD R148, R36, R148 ;  /* 0x0000009424947221 */ /* 0x000fc60000000000 */
        /* <DEDUP_REMOVED lines=24> */
[----:B0-----:R-:W4:Y:S01]  /*9ac0*/  LDL.LU R151, [R1+0x2c0] ;  /* 0x0002c00001977983 */ /* 0x001f220000300800 */
[----:B------:R-:W-:-:S03]  /*9ad0*/  FADD R0, R49, R0 ;  /* 0x0000000031007221 */ /* 0x000fc60000000000 */
[----:B------:R0:W-:Y:S04]  /*9ae0*/  STL [R1+0x2b4], R3 ;  /* 0x0002b40301007387 */ /* 0x0001e80000100800 */
[----:B-1----:R-:W4:Y:S04]  /*9af0*/  LDL.LU R150, [R1+0x2c4] ;  /* 0x0002c40001967983 */ /* 0x002f280000300800 */
[----:B------:R1:W-:Y:S04]  /*9b00*/  STL [R1+0x2b8], R2 ;  /* 0x0002b80201007387 */ /* 0x0003e80000100800 */
[----:B--2---:R-:W2:Y:S04]  /*9b10*/  LDL.LU R149, [R1+0x2c8] ;  /* 0x0002c80001957983 */ /* 0x004ea80000300800 */
[----:B------:R1:W-:Y:S04]  /*9b20*/  STL [R1+0x2bc], R0 ;  /* 0x0002bc0001007387 */ /* 0x0003e80000100800 */
[----:B---3--:R-:W3:Y:S04]  /*9b30*/  LDL.LU R148, [R1+0x2cc] ;  /* 0x0002cc0001947983 */ /* 0x008ee80000300800 */
[----:B----4-:R-:W4:Y:S04]  /*9b40*/  LDL.LU R147, [R1+0x2d0] ;  /* 0x0002d00001937983 */ /* 0x010f280000300800 */
        /* <DEDUP_REMOVED lines=10> */
[----:B-1----:R-:W4:Y:S04]  /*9bf0*/  LDL.LU R2, [R1+0x2fc] ;  /* 0x0002fc0001027983 */ /* 0x002f280000300800 */
[----:B------:R-:W4:Y:S01]  /*9c00*/  LDL.LU R0, [R1+0x300] ;  /* 0x0003000001007983 */ /* 0x000f220000300800 */
[----:B------:R-:W-:-:S01]  /*9c10*/  FADD R151, R50, R151 ;  /* 0x0000009732977221 */ /* 0x000fc20000000000 */
[----:B------:R-:W-:-:S04]  /*9c20*/  FADD R150, R51, R150 ;  /* 0x0000009633967221 */ /* 0x000fc80000000000 */
[----:B------:R0:W-:Y:S01]  /*9c30*/  STL [R1+0x2c0], R151 ;  /* 0x0002c09701007387 */ /* 0x0001e20000100800 */
[----:B--2---:R-:W-:-:S03]  /*9c40*/  FADD R149, R52, R149 ;  /* 0x0000009534957221 */ /* 0x004fc60000000000 */
[----:B------:R1:W-:Y:S01]  /*9c50*/  STL [R1+0x2c4], R150 ;  /* 0x0002c49601007387 */ /* 0x0003e20000100800 */
[----:B---3--:R-:W-:-:S03]  /*9c60*/  FADD R148, R53, R148 ;  /* 0x0000009435947221 */ /* 0x008fc60000000000 */
        /* <DEDUP_REMOVED lines=200> */
[----:B------:R-:W-:Y:S01]  /*a8f0*/  STL [R1+0x3d0], R151 ;  /* 0x0003d09701007387 */ /* 0x000fe20000100800 */
[----:B--2---:R-:W-:-:S03]  /*a900*/  FADD R149, R120, R149 ;  /* 0x0000009578957221 */ /* 0x004fc60000000000 */
[----:B------:R-:W-:Y:S01]  /*a910*/  STL [R1+0x3d4], R150 ;  /* 0x0003d49601007387 */ /* 0x000fe20000100800 */
[----:B---3--:R-:W-:-:S03]  /*a920*/  FADD R148, R121, R148 ;  /* 0x0000009479947221 */ /* 0x008fc60000000000 */
[----:B------:R-:W-:Y:S01]  /*a930*/  STL [R1+0x3d8], R149 ;  /* 0x0003d89501007387 */ /* 0x000fe20000100800 */
[----:B----4-:R-:W-:-:S03]  /*a940*/  FADD R147, R122, R147 ;  /* 0x000000937a937221 */ /* 0x010fc60000000000 */
[----:B------:R-:W-:Y:S01]  /*a950*/  STL [R1+0x3dc], R148 ;  /* 0x0003dc9401007387 */ /* 0x000fe20000100800 */
[----:B------:R-:W-:-:S03]  /*a960*/  FADD R146, R123, R146 ;  /* 0x000000927b927221 */ /* 0x000fc60000000000 */
        /* <DEDUP_REMOVED lines=18> */
[----:B------:R0:W-:Y:S04]  /*aa90*/  STL [R1+0x404], R138 ;  /* 0x0004048a01007387 */ /* 0x0001e80000100800 */
[----:B0-----:R-:W2:Y:S04]  /*aaa0*/  LDL.LU R138, [R1+0x414] ;  /* 0x00041400018a7983 */ /* 0x001ea80000300800 */
[----:B------:R-:W-:Y:S04]  /*aab0*/  STL [R1+0x408], R3 ;  /* 0x0004080301007387 */ /* 0x000fe80000100800 */
[----:B------:R-:W3:Y:S01]  /*aac0*/  LDL.LU R139, [R1+0x418] ;  /* 0x00041800018b7983 */ /* 0x000ee20000300800 */
[----:B------:R-:W-:-:S01]  /*aad0*/  FADD R2, R133, R2 ;  /* 0x0000000285027221 */ /* 0x000fc20000000000 */
[----:B------:R-:W-:-:S04]  /*aae0*/  FADD R0, R134, R0 ;  /* 0x0000000086007221 */ /* 0x000fc80000000000 */
[----:B------:R0:W-:Y:S04]  /*aaf0*/  STL [R1+0x40c], R2 ;  /* 0x00040c0201007387 */ /* 0x0001e80000100800 */
        /* <DEDUP_REMOVED lines=16> */
[----:B--2---:R-:W-:-:S05]  /*ac00*/  FADD R138, R135, R138 ;  /* 0x0000008a878a7221 */ /* 0x004fca0000000000 */
[----:B------:R0:W-:Y:S01]  /*ac10*/  STL [R1+0x414], R138 ;  /* 0x0004148a01007387 */ /* 0x0001e20000100800 */
[----:B---3--:R-:W-:-:S03]  /*ac20*/  FADD R139, R136, R139 ;  /* 0x0000008b888b7221 */ /* 0x008fc60000000000 */
[----:B0-----:R-:W2:Y:S04]  /*ac30*/  LDL.LU R138, [R1+0x4ac] ;  /* 0x0004ac00018a7983 */ /* 0x001ea80000300800 */
[----:B------:R0:W-:Y:S04]  /*ac40*/  STL [R1+0x418], R139 ;  /* 0x0004188b01007387 */ /* 0x0001e80000100800 */
[----:B0-----:R-:W3:Y:S01]  /*ac50*/  LDL.LU R139, [R1+0x4a8] ;  /* 0x0004a800018b7983 */ /* 0x001ee20000300800 */
[----:B----4-:R-:W-:-:S05]  /*ac60*/  FADD R140, R137, R140 ;  /* 0x0000008c898c7221 */ /* 0x010fca0000000000 */
[----:B------:R0:W-:Y:S04]  /*ac70*/  STL [R1+0x41c], R140 ;  /* 0x00041c8c01007387 */ /* 0x0001e80000100800 */
[----:B0-----:R-:W4:Y:S01]  /*ac80*/  LDL.LU R140, [R1+0x4a4] ;  /* 0x0004a400018c7983 */ /* 0x001f220000300800 */
        /* <DEDUP_REMOVED lines=35> */
[----:B0-----:R0:W5:Y:S01]  /*aec0*/  LDL.LU R2, [R1+0x474] ;  /* 0x0004740001027983 */ /* 0x0011620000300800 */
[----:B------:R-:W-:Y:S01]  /*aed0*/  UMOV UR6, URZ ;  /* 0x0000003f00067c82 */ /* 0x000fe20008000000 */
[----:B--2---:R-:W-:-:S05]  /*aee0*/  FADD R0, R150, R0 ;  /* 0x0000000096007221 */ /* 0x004fca0000000000 */
[----:B------:R1:W-:Y:S01]  /*aef0*/  STL [R1+0x450], R0 ;  /* 0x0004500001007387 */ /* 0x0003e20000100800 */
[----:B---3--:R-:W-:-:S03]  /*af00*/  FADD R3, R3, R151 ;  /* 0x0000009703037221 */ /* 0x008fc60000000000 */
[----:B-1----:R0:W5:Y:S04]  /*af10*/  LDL.LU R0, [R1+0x470] ;  /* 0x0004700001007983 */ /* 0x0021680000300800 */
[----:B------:R0:W-:Y:S02]  /*af20*/  STL [R1+0x454], R3 ;  /* 0x0004540301007387 */ /* 0x0001e40000100800 */
.L_x_24:
[----:B------:R-:W-:Y:S05]  /*af30*/  @!P1 BRA `(.L_x_25) ;  /* 0x0000000000049947 */ /* 0x000fea0003800000 */
[----:B------:R-:W-:Y:S01]  /*af40*/  BPT.TRAP 0x1 ;  /* 0x000000040000795c */ /* 0x000fe20000300000 */
.L_x_25:
[----:B------:R-:W-:Y:S02]  /*af50*/  UISETP.GT.U32.AND UP0, UPT, UR13, 0x1, UPT ;  /* 0x000000010d00788c */ /* 0x000fe4000bf04070 */
[----:B------:R-:W-:-:S04]  /*af60*/  ULEA UR8, UR25, UR11, 0x3 ;  /* 0x0000000b19087291 */ /* 0x000fc8000f8e183f */
[----:B------:R-:W-:Y:S01]  /*af70*/  UIADD3 UR8, UR8, 0x28, URZ ;  /* 0x0000002808087890 */ /* 0x000fe2000fffe03f */
[----:B------:R-:W-:-:S03]  /*af80*/  PLOP3.LUT P0, PT, PT, PT, UP0, 0x80, 0x0 ;  /* 0x000000000000781c */ /* 0x000fc60003f0f008 */
[----:B------:R-:W-:-:S09]  /*af90*/  UPRMT UR8, URZ, 0x654, UR8 ;  /* 0x000006543f087896 */ /* 0x000fd20008000008 */
[----:B------:R-:W-:Y:S01]  /*afa0*/  SYNCS.ARRIVE.TRANS64.RED.A1T0 RZ, [UR8], RZ ;  /* 0x000000ffffff79a7 */ /* 0x000fe20008100408 */
[----:B------:R-:W-:Y:S05]  /*afb0*/  @P0 BRA `(.L_x_26) ;  /* 0x0000000000040947 */ /* 0x000fea0003800000 */
[----:B------:R-:W-:Y:S01]  /*afc0*/  BPT.TRAP 0x1 ;  /* 0x000000040000795c */ /* 0x000fe20000300000 */
.L_x_26:
[----:B------:R-:W-:Y:S01]  /*afd0*/  UIADD3 UR14, UR14, 0x1, URZ ;  /* 0x000000010e0e7890 */ /* 0x000fe2000fffe03f */
[C---:B-----5:R-:W-:Y:S01]  /*afe0*/  ISETP.GT.AND P0, PT, R2.reuse, 0x1, PT ;  /* 0x000000010200780c */ /* 0x060fe20003f04270 */
[----:B------:R-:W-:Y:S01]  /*aff0*/  UIADD3 UR25, UR25, 0x1, URZ ;  /* 0x0000000119197890 */ /* 0x000fe2000fffe03f */
[----:B------:R-:W-:Y:S01]  /*b000*/  VIADD R2, R2, 0xffffffff ;  /* 0xffffffff02027836 */ /* 0x000fe20000000000 */
[----:B------:R-:W-:Y:S02]  /*b010*/  UISETP.NE.AND UP0, UPT, UR14, 0x5, UPT ;  /* 0x000000050e00788c */ /* 0x000fe4000bf05270 */
[----:B------:R-:W-:Y:S02]  /*b020*/  UISETP.NE.AND UP1, UPT, UR25, 0x5, UPT ;  /* 0x000000051900788c */ /* 0x000fe4000bf25270 */
[----:B------:R-:W-:Y:S02]  /*b030*/  USEL UR8, URZ, 0x1, UP0 ;  /* 0x000000013f087887 */ /* 0x000fe40008000000 */
[----:B------:R-:W-:-:S02]  /*b040*/  USEL UR14, UR14, URZ, UP0 ;  /* 0x0000003f0e0e7287 */ /* 0x000fc40008000000 */
[----:B------:R-:W-:Y:S02]  /*b050*/  USEL UR25, UR25, URZ, UP1 ;  /* 0x0000003f19197287 */ /* 0x000fe40008800000 */
[----:B------:R-:W-:Y:S01]  /*b060*/  LOP3.LUT R0, R0, UR8, RZ, 0x3c, !PT ;  /* 0x0000000800007c12 */ /* 0x000fe2000f8e3cff */
[----:B------:R-:W-:Y:S01]  /*b070*/  UMOV UR8, 0x1 ;  /* 0x0000000100087882 */ /* 0x000fe20000000000 */
[----:B------:R-:W-:Y:S08]  /*b080*/  @P0 BRA `(.L_x_27) ;  /* 0xffffffb000780947 */ /* 0x000ff0000383ffff */
.L_x_19:
[----:B------:R-:W-:-:S04]  /*b090*/  UISETP.NE.AND UP0, UPT, UR6, URZ, UPT ;  /* 0x0000003f0600728c */ /* 0x000fc8000bf05270 */
[----:B------:R-:W-:-:S06]  /*b0a0*/  USEL UR6, URZ, 0x1, !UP0 ;  /* 0x000000013f067887 */ /* 0x000fcc000c000000 */
[----:B------:R-:W-:-:S13]  /*b0b0*/  ISETP.NE.AND P0, PT, RZ, UR6, PT ;  /* 0x00000006ff007c0c */ /* 0x000fda000bf05270 */
[----:B------:R-:W-:Y:S05]  /*b0c0*/  @!P0 BRA `(.L_x_28) ;  /* 0x0000003800188947 */ /* 0x000fea0003800000 */
[----:B------:R4:W-:Y:S04]  /*b0d0*/  STL [R1+0x620], R43 ;  /* 0x0006202b01007387 */ /* 0x0009e80000100800 */
[----:B----4-:R-:W4:Y:S04]  /*b0e0*/  LDL.LU R43, [R1] ;  /* 0x00000000012b7983 */ /* 0x010f280000300800 */
[----:B------:R5:W-:Y:S04]  /*b0f0*/  STL [R1+0x61c], R44 ;  /* 0x00061c2c01007387 */ /* 0x000be80000100800 */
[----:B-----5:R-:W5:Y:S04]  /*b100*/  LDL.LU R44, [R1+0x4] ;  /* 0x00000400012c7983 */ /* 0x020f680000300800 */
[----:B------:R0:W-:Y:S04]  /*b110*/  STL [R1+0x618], R45 ;  /* 0x0006182d01007387 */ /* 0x0001e80000100800 */
[----:B0-----:R-:W2:Y:S04]  /*b120*/  LDL.LU R45, [R1+0x8] ;  /* 0x00000800012d7983 */ /* 0x001ea80000300800 */
[----:B------:R0:W-:Y:S04]  /*b130*/  STL [R1+0x614], R46 ;  /* 0x0006142e01007387 */ /* 0x0001e80000100800 */
[----:B0-----:R-:W3:Y:S04]  /*b140*/  LDL.LU R46, [R1+0xc] ;  /* 0x00000c00012e7983 */ /* 0x001ee80000300800 */
        /* <DEDUP_REMOVED lines=140> */
[----:B------:R-:W3:Y:S04]  /*ba10*/  LDL.LU R0, [R1+0x204] ;  /* 0x0002040001007983 */ /* 0x000ee80000300800 */
[----:B------:R-:W3:Y:S04]  /*ba20*/  LDL.LU R2, [R1+0x1b0] ;  /* 0x0001b00001027983 */ /* 0x000ee80000300800 */
[----:B------:R-:W3:Y:S04]  /*ba30*/  LDL.LU R3, [R1+0x208] ;  /* 0x0002080001037983 */ /* 0x000ee80000300800 */
        /* <DEDUP_REMOVED lines=65> */
[----:B0-----:R-:W3:Y:S01]  /*be50*/  LDL.LU R149, [R1+0x130] ;  /* 0x0001300001957983 */ /* 0x001ee20000300800 */
[----:B----4-:R-:W-:-:S03]  /*be60*/  FADD R4, R43, R4 ;  /* 0x000000042b047221 */ /* 0x010fc60000000000 */
[----:B------:R0:W-:Y:S01]  /*be70*/  STL [R1+0x474], R150 ;  /* 0x0004749601007387 */ /* 0x0001e20000100800 */
[----:B-----5:R-:W-:Y:S01]  /*be80*/  FADD R5, R44, R5 ;  /* 0x000000052c057221 */ /* 0x020fe20000000000 */
[----:B--2---:R-:W-:Y:S01]  /*be90*/  FADD R6, R45, R6 ;  /* 0x000000062d067221 */ /* 0x004fe20000000000 */
[----:B---3--:R-:W-:Y:S01]  /*bea0*/  FADD R7, R46, R7 ;  /* 0x000000072e077221 */ /* 0x008fe20000000000 */
[----:B------:R-:W-:Y:S01]  /*beb0*/  FADD R8, R47, R8 ;  /* 0x000000082f087221 */ /* 0x000fe20000000000 */
[----:B0-----:R-:W2:Y:S04]  /*bec0*/  LDL.LU R150, [R1+0x12c] ;  /* 0x00012c0001967983 */ /* 0x001ea80000300800 */
[----:B------:R0:W-:Y:S01]  /*bed0*/  STL [R1+0x470], R151 ;  /* 0x0004709701007387 */ /* 0x0001e20000100800 */
[----:B------:R-:W-:Y:S01]  /*bee0*/  FADD R9, R48, R9 ;  /* 0x0000000930097221 */ /* 0x000fe20000000000 */
[----:B------:R-:W-:Y:S01]  /*bef0*/  FADD R10, R49, R10 ;  /* 0x0000000a310a7221 */ /* 0x000fe20000000000 */
[----:B------:R-:W-:Y:S01]  /*bf00*/  FADD R11, R50, R11 ;  /* 0x0000000b320b7221 */ /* 0x000fe20000000000 */
[----:B0-----:R-:W3:Y:S04]  /*bf10*/  LDL.LU R151, [R1+0x128] ;  /* 0x0001280001977983 */ /* 0x001ee80000300800 */
[----:B------:R-:W4:Y:S04]  /*bf20*/  LDL.LU R43, [R1+0x620] ;  /* 0x00062000012b7983 */ /* 0x000f280000300800 */
[----:B------:R-:W5:Y:S04]  /*bf30*/  LDL.LU R44, [R1+0x61c] ;  /* 0x00061c00012c7983 */ /* 0x000f680000300800 */
[----:B------:R-:W4:Y:S04]  /*bf40*/  LDL.LU R45, [R1+0x618] ;  /* 0x00061800012d7983 */ /* 0x000f280000300800 */
[----:B------:R-:W5:Y:S01]  /*bf50*/  LDL.LU R46, [R1+0x614] ;  /* 0x00061400012e7983 */ /* 0x000f620000300800 */
[----:B------:R-:W-:-:S03]  /*bf60*/  FADD R12, R51, R12 ;  /* 0x0000000c330c7221 */ /* 0x000fc60000000000 */
[----:B------:R-:W4:Y:S01]  /*bf70*/  LDL.LU R47, [R1+0x610] ;  /* 0x00061000012f7983 */ /* 0x000f220000300800 */
[----:B------:R-:W-:-:S03]  /*bf80*/  FADD R13, R52, R13 ;  /* 0x0000000d340d7221 */ /* 0x000fc60000000000 */
        /* <DEDUP_REMOVED lines=134> */
[----:B------:R-:W4:Y:S04]  /*c7f0*/  LDL.LU R115, [R1+0x500] ;  /* 0x0005000001737983 */ /* 0x000f280000300800 */
[----:B------:R-:W4:Y:S01]  /*c800*/  LDL.LU R116, [R1+0x4fc] ;  /* 0x0004fc0001747983 */ /* 0x000f220000300800 */
[----:B------:R-:W-:Y:S01]  /*c810*/  FADD R3, R2, R3 ;  /* 0x0000000302037221 */ /* 0x000fe20000000000 */
[----:B------:R-:W-:Y:S01]  /*c820*/  FADD R237, R120, R237 ;  /* 0x000000ed78ed7221 */ /* 0x000fe20000000000 */
[----:B------:R-:W-:Y:S01]  /*c830*/  FADD R236, R121, R236 ;  /* 0x000000ec79ec7221 */ /* 0x000fe20000000000 */
[----:B------:R-:W5:Y:S01]  /*c840*/  LDL.LU R117, [R1+0x1b4] ;  /* 0x0001b40001757983 */ /* 0x000f620000300800 */
[----:B------:R-:W-:Y:S01]  /*c850*/  FADD R235, R122, R235 ;  /* 0x000000eb7aeb7221 */ /* 0x000fe20000000000 */
[----:B------:R-:W-:Y:S01]  /*c860*/  FADD R234, R123, R234 ;  /* 0x000000ea7bea7221 */ /* 0x000fe20000000000 */
[----:B------:R-:W-:Y:S01]  /*c870*/  FADD R233, R124, R233 ;  /* 0x000000e97ce97221 */ /* 0x000fe20000000000 */
[----:B------:R0:W-:Y:S01]  /*c880*/  STL [R1+0x200], R118 ;  /* 0x0002007601007387 */ /* 0x0001e20000100800 */
        /* <DEDUP_REMOVED lines=11> */
[----:B0-----:R-:W4:Y:S01]  /*c940*/  LDL.LU R118, [R1+0x1b8] ;  /* 0x0001b80001767983 */ /* 0x001f220000300800 */
[----:B------:R-:W-:Y:S01]  /*c950*/  FADD R217, R140, R217 ;  /* 0x000000d98cd97221 */ /* 0x000fe20000000000 */
[----:B------:R-:W-:Y:S01]  /*c960*/  FADD R223, R134, R223 ;  /* 0x000000df86df7221 */ /* 0x000fe20000000000 */
[----:B------:R-:W-:Y:S01]  /*c970*/  FADD R216, R141, R216 ;  /* 0x000000d88dd87221 */ /* 0x000fe20000000000 */
[----:B------:R0:W-:Y:S01]  /*c980*/  STL [R1+0x208], R3 ;  /* 0x0002080301007387 */ /* 0x0001e20000100800 */
[----:B------:R-:W-:Y:S01]  /*c990*/  FADD R222, R135, R222 ;  /* 0x000000de87de7221 */ /* 0x000fe20000000000 */
[----:B------:R-:W-:Y:S01]  /*c9a0*/  FADD R215, R142, R215 ;  /* 0x000000d78ed77221 */ /* 0x000fe20000000000 */
[----:B------:R-:W-:Y:S01]  /*c9b0*/  FADD R221, R136, R221 ;  /* 0x000000dd88dd7221 */ /* 0x000fe20000000000 */
[----:B-1----:R-:W4:Y:S01]  /*c9c0*/  LDL.LU R0, [R1+0x210] ;  /* 0x0002100001007983 */ /* 0x002f220000300800 */
[----:B------:R-:W-:Y:S01]  /*c9d0*/  FADD R214, R143, R214 ;  /* 0x000000d68fd67221 */ /* 0x000fe20000000000 */
[----:B------:R-:W-:Y:S01]  /*c9e0*/  FADD R220, R137, R220 ;  /* 0x000000dc89dc7221 */ /* 0x000fe20000000000 */
[----:B------:R-:W-:Y:S01]  /*c9f0*/  FADD R213, R144, R213 ;  /* 0x000000d590d57221 */ /* 0x000fe20000000000 */
[----:B------:R-:W4:Y:S01]  /*ca00*/  LDL.LU R119, [R1+0x1bc] ;  /* 0x0001bc0001777983 */ /* 0x000f220000300800 */
[----:B------:R-:W-:Y:S01]  /*ca10*/  FADD R219, R138, R219 ;  /* 0x000000db8adb7221 */ /* 0x000fe20000000000 */
[----:B------:R-:W-:Y:S01]  /*ca20*/  FADD R212, R145, R212 ;  /* 0x000000d491d47221 */ /* 0x000fe20000000000 */
[----:B------:R-:W-:Y:S01]  /*ca30*/  FADD R218, R139, R218 ;  /* 0x000000da8bda7221 */ /* 0x000fe20000000000 */
[----:B------:R-:W4:Y:S01]  /*ca40*/  LDL.LU R2, [R1+0x214] ;  /* 0x0002140001027983 */ /* 0x000f220000300800 */
[----:B------:R-:W-:Y:S01]  /*ca50*/  FADD R211, R146, R211 ;  /* 0x000000d392d37221 */ /* 0x000fe20000000000 */
[----:B---3--:R-:W-:Y:S01]  /*ca60*/  FADD R206, R151, R206 ;  /* 0x000000ce97ce7221 */ /* 0x008fe20000000000 */
[----:B------:R-:W-:Y:S01]  /*ca70*/  FADD R210, R147, R210 ;  /* 0x000000d293d27221 */ /* 0x000fe20000000000 */
[----:B------:R-:W3:Y:S01]  /*ca80*/  LDL.LU R120, [R1+0x1c0] ;  /* 0x0001c00001787983 */ /* 0x000ee20000300800 */
[----:B--2---:R-:W-:Y:S01]  /*ca90*/  FADD R207, R150, R207 ;  /* 0x000000cf96cf7221 */ /* 0x004fe20000000000 */
[----:B------:R-:W-:-:S02]  /*caa0*/  FADD R209, R148, R209 ;  /* 0x000000d194d17221 */ /* 0x000fc40000000000 */
[----:B0-----:R-:W3:Y:S04]  /*cab0*/  LDL.LU R3, [R1+0x218] ;  /* 0x0002180001037983 */ /* 0x001ee80000300800 */
[----:B------:R-:W2:Y:S04]  /*cac0*/  LDL.LU R121, [R1+0x1c4] ;  /* 0x0001c40001797983 */ /* 0x000ea80000300800 */
        /* <DEDUP_REMOVED lines=28> */
[----:B------:R-:W2:Y:S01]  /*cc90*/  LDL.LU R148, [R1+0x254] ;  /* 0x0002540001947983 */ /* 0x000ea20000300800 */
[----:B-----5:R-:W-:-:S03]  /*cca0*/  FADD R149, R117, R149 ;  /* 0x0000009575957221 */ /* 0x020fc60000000000 */
[----:B------:R-:W5:Y:S04]  /*ccb0*/  LDL.LU R117, [R1+0x4f8] ;  /* 0x0004f80001757983 */ /* 0x000f680000300800 */
[----:B------:R0:W-:Y:S04]  /*ccc0*/  STL [R1+0x20c], R149 ;  /* 0x00020c9501007387 */ /* 0x0001e80000100800 */
[----:B0-----:R-:W5:Y:S01]  /*ccd0*/  LDL.LU R149, [R1+0x258] ;  /* 0x0002580001957983 */ /* 0x001f620000300800 */
[----:B----4-:R-:W-:-:S03]  /*cce0*/  FADD R0, R118, R0 ;  /* 0x0000000076007221 */ /* 0x010fc60000000000 */
[----:B------:R-:W4:Y:S01]  /*ccf0*/  LDL.LU R118, [R1+0x4f4] ;  /* 0x0004f40001767983 */ /* 0x000f220000300800 */
[----:B------:R-:W-:-:S03]  /*cd00*/  FADD R2, R119, R2 ;  /* 0x0000000277027221 */ /* 0x000fc60000000000 */
[----:B------:R0:W-:Y:S01]  /*cd10*/  STL [R1+0x210], R0 ;  /* 0x0002100001007387 */ /* 0x0001e20000100800 */
[----:B---3--:R-:W-:-:S03]  /*cd20*/  FADD R3, R120, R3 ;  /* 0x0000000378037221 */ /* 0x008fc60000000000 */
[----:B0-----:R-:W3:Y:S04]  /*cd30*/  LDL.LU R0, [R1+0x25c] ;  /* 0x00025c0001007983 */ /* 0x001ee80000300800 */
[----:B------:R-:W4:Y:S01]  /*cd40*/  LDL.LU R119, [R1+0x4f0] ;  /* 0x0004f00001777983 */ /* 0x000f220000300800 */
[----:B--2---:R-:W-:-:S03]  /*cd50*/  FADD R122, R121, R122 ;  /* 0x0000007a797a7221 */ /* 0x004fc60000000000 */
[----:B------:R0:W-:Y:S01]  /*cd60*/  STL [R1+0x214], R2 ;  /* 0x0002140201007387 */ /* 0x0001e20000100800 */
[----:B------:R-:W-:-:S03]  /*cd70*/  FADD R124, R123, R124 ;  /* 0x0000007c7b7c7221 */ /* 0x000fc60000000000 */
[----:B0-----:R-:W2:Y:S04]  /*cd80*/  LDL.LU R2, [R1+0x260] ;  /* 0x0002600001027983 */ /* 0x001ea80000300800 */
[----:B------:R-:W4:Y:S04]  /*cd90*/  LDL.LU R120, [R1+0x4ec] ;  /* 0x0004ec0001787983 */ /* 0x000f280000300800 */
[----:B------:R0:W-:Y:S01]  /*cda0*/  STL [R1+0x218], R3 ;  /* 0x0002180301007387 */ /* 0x0001e20000100800 */
[----:B------:R-:W-:Y:S01]  /*cdb0*/  FADD R126, R125, R126 ;  /* 0x0000007e7d7e7221 */ /* 0x000fe20000000000 */
[----:B------:R-:W-:-:S02]  /*cdc0*/  FADD R128, R127, R128 ;  /* 0x000000807f807221 */ /* 0x000fc40000000000 */
[----:B0-----:R-:W4:Y:S04]  /*cdd0*/  LDL.LU R3, [R1+0x264] ;  /* 0x0002640001037983 */ /* 0x001f280000300800 */
[----:B------:R-:W4:Y:S04]  /*cde0*/  LDL.LU R121, [R1+0x4e8] ;  /* 0x0004e80001797983 */ /* 0x000f280000300800 */
[----:B------:R0:W-:Y:S01]  /*cdf0*/  STL [R1+0x21c], R122 ;  /* 0x00021c7a01007387 */ /* 0x0001e20000100800 */
[----:B------:R-:W-:-:S03]  /*ce00*/  FADD R130, R129, R130 ;  /* 0x0000008281827221 */ /* 0x000fc60000000000 */
        /* <DEDUP_REMOVED lines=42> */
[----:B------:R0:W-:Y:S04]  /*d0b0*/  STL [R1+0x248], R145 ;  /* 0x0002489101007387 */ /* 0x0001e80000100800 */
[----:B0-----:R-:W4:Y:S04]  /*d0c0*/  LDL.LU R145, [R1+0x27c] ;  /* 0x00027c0001917983 */ /* 0x001f280000300800 */
[----:B------:R-:W4:Y:S04]  /*d0d0*/  LDL.LU R139, [R1+0x4a0] ;  /* 0x0004a000018b7983 */ /* 0x000f280000300800 */
[----:B------:R0:W-:Y:S04]  /*d0e0*/  STL [R1+0x24c], R146 ;  /* 0x00024c9201007387 */ /* 0x0001e80000100800 */
[----:B0-----:R-:W4:Y:S04]  /*d0f0*/  LDL.LU R146, [R1+0x280] ;  /* 0x0002800001927983 */ /* 0x001f280000300800 */
[----:B------:R0:W-:Y:S01]  /*d100*/  STL [R1+0x250], R147 ;  /* 0x0002509301007387 */ /* 0x0001e20000100800 */
[----:B-----5:R-:W-:-:S03]  /*d110*/  FADD R149, R24, R149 ;  /* 0x0000009518957221 */ /* 0x020fc60000000000 */
[----:B0-----:R-:W5:Y:S04]  /*d120*/  LDL.LU R147, [R1+0x284] ;  /* 0x0002840001937983 */ /* 0x001f680000300800 */
[----:B------:R0:W-:Y:S04]  /*d130*/  STL [R1+0x254], R148 ;  /* 0x0002549401007387 */ /* 0x0001e80000100800 */
[----:B0-----:R-:W5:Y:S04]  /*d140*/  LDL.LU R148, [R1+0x288] ;  /* 0x0002880001947983 */ /* 0x001f680000300800 */
[----:B------:R0:W-:Y:S04]  /*d150*/  STL [R1+0x258], R149 ;  /* 0x0002589501007387 */ /* 0x0001e80000100800 */
[----:B0-----:R-:W5:Y:S04]  /*d160*/  LDL.LU R149, [R1+0x28c] ;  /* 0x00028c0001957983 */ /* 0x001f680000300800 */
[----:B------:R-:W5:Y:S04]  /*d170*/  LDL.LU R150, [R1+0x290] ;  /* 0x0002900001967983 */ /* 0x000f680000300800 */
[----:B------:R-:W5:Y:S01]  /*d180*/  LDL.LU R151, [R1+0x294] ;  /* 0x0002940001977983 */ /* 0x000f620000300800 */
[----:B---3--:R-:W-:Y:S01]  /*d190*/  FADD R0, R25, R0 ;  /* 0x0000000019007221 */ /* 0x008fe20000000000 */
[----:B--2---:R-:W-:-:S04]  /*d1a0*/  FADD R2, R26, R2 ;  /* 0x000000021a027221 */ /* 0x004fc80000000000 */
[----:B------:R0:W-:Y:S01]  /*d1b0*/  STL [R1+0x25c], R0 ;  /* 0x00025c0001007387 */ /* 0x0001e20000100800 */
[----:B----4-:R-:W-:-:S03]  /*d1c0*/  FADD R3, R27, R3 ;  /* 0x000000031b037221 */ /* 0x010fc60000000000 */
[----:B------:R-:W2:Y:S04]  /*d1d0*/  LDL.LU R27, [R1+0x2c8] ;  /* 0x0002c800011b7983 */ /* 0x000ea80000300800 */
[----:B------:R1:W-:Y:S04]  /*d1e0*/  STL [R1+0x260], R2 ;  /* 0x0002600201007387 */ /* 0x0003e80000100800 */
[----:B------:R-:W3:Y:S04]  /*d1f0*/  LDL.LU R26, [R1+0x2cc] ;  /* 0x0002cc00011a7983 */ /* 0x000ee80000300800 */
[----:B------:R-:W4:Y:S04]  /*d200*/  LDL.LU R25, [R1+0x2d0] ;  /* 0x0002d00001197983 */ /* 0x000f280000300800 */
[----:B------:R1:W-:Y:S04]  /*d210*/  STL [R1+0x264], R3 ;  /* 0x0002640301007387 */ /* 0x0003e80000100800 */
[----:B------:R-:W4:Y:S04]  /*d220*/  LDL.LU R24, [R1+0x2d4] ;  /* 0x0002d40001187983 */ /* 0x000f280000300800 */
[----:B0-----:R-:W4:Y:S04]  /*d230*/  LDL.LU R0, [R1+0x2d8] ;  /* 0x0002d80001007983 */ /* 0x001f280000300800 */
[----:B-1----:R-:W4:Y:S04]  /*d240*/  LDL.LU R2, [R1+0x2dc] ;  /* 0x0002dc0001027983 */ /* 0x002f280000300800 */
[----:B------:R-:W4:Y:S01]  /*d250*/  LDL.LU R3, [R1+0x2e0] ;  /* 0x0002e00001037983 */ /* 0x000f220000300800 */
[----:B------:R-:W-:-:S05]  /*d260*/  FADD R140, R28, R140 ;  /* 0x0000008c1c8c7221 */ /* 0x000fca0000000000 */
[----:B------:R0:W-:Y:S04]  /*d270*/  STL [R1+0x268], R140 ;  /* 0x0002688c01007387 */ /* 0x0001e80000100800 */
[----:B0-----:R-:W4:Y:S01]  /*d280*/  LDL.LU R140, [R1+0x49c] ;  /* 0x00049c00018c7983 */ /* 0x001f220000300800 */
[----:B------:R-:W-:-:S03]  /*d290*/  FADD R141, R29, R141 ;  /* 0x0000008d1d8d7221 */ /* 0x000fc60000000000 */
[----:B------:R-:W4:Y:S04]  /*d2a0*/  LDL.LU R28, [R1+0x2c4] ;  /* 0x0002c400011c7983 */ /* 0x000f280000300800 */
        /* <DEDUP_REMOVED lines=20> */
[----:B------:R0:W-:Y:S01]  /*d3f0*/  STL [R1+0x280], R146 ;  /* 0x0002809201007387 */ /* 0x0001e20000100800 */
[----:B-----5:R-:W-:-:S03]  /*d400*/  FADD R147, R35, R147 ;  /* 0x0000009323937221 */ /* 0x020fc60000000000 */
[----:B0-----:R-:W5:Y:S04]  /*d410*/  LDL.LU R146, [R1+0x484] ;  /* 0x0004840001927983 */ /* 0x001f680000300800 */
[----:B------:R-:W5:Y:S04]  /*d420*/  LDL.LU R34, [R1+0x2ac] ;  /* 0x0002ac0001227983 */ /* 0x000f680000300800 */
[----:B------:R0:W-:Y:S01]  /*d430*/  STL [R1+0x284], R147 ;  /* 0x0002849301007387 */ /* 0x0001e20000100800 */
[----:B------:R-:W-:-:S03]  /*d440*/  FADD R148, R36, R148 ;  /* 0x0000009424947221 */ /* 0x000fc60000000000 */
[----:B0-----:R-:W5:Y:S04]  /*d450*/  LDL.LU R147, [R1+0x480] ;  /* 0x0004800001937983 */ /* 0x001f680000300800 */
[----:B------:R-:W5:Y:S01]  /*d460*/  LDL.LU R35, [R1+0x2a8] ;  /* 0x0002a80001237983 */ /* 0x000f620000300800 */
[----:B------:R-:W-:-:S03]  /*d470*/  FADD R149, R37, R149 ;  /* 0x0000009525957221 */ /* 0x000fc60000000000 */
[----:B------:R0:W-:Y:S01]  /*d480*/  STL [R1+0x288], R148 ;  /* 0x0002889401007387 */ /* 0x0001e20000100800 */
[----:B------:R-:W-:Y:S01]  /*d490*/  FADD R150, R38, R150 ;  /* 0x0000009626967221 */ /* 0x000fe20000000000 */
[----:B------:R-:W-:Y:S02]  /*d4a0*/  FADD R151, R39, R151 ;  /* 0x0000009727977221 */ /* 0x000fe40000000000 */
[----:B0-----:R-:W5:Y:S04]  /*d4b0*/  LDL.LU R148, [R1+0x47c] ;  /* 0x00047c0001947983 */ /* 0x001f680000300800 */
[----:B------:R-:W5:Y:S04]  /*d4c0*/  LDL.LU R36, [R1+0x2a4] ;  /* 0x0002a40001247983 */ /* 0x000f680000300800 */
[----:B------:R0:W-:Y:S04]  /*d4d0*/  STL [R1+0x28c], R149 ;  /* 0x00028c9501007387 */ /* 0x0001e80000100800 */
[----:B0-----:R-:W5:Y:S04]  /*d4e0*/  LDL.LU R149, [R1+0x478] ;  /* 0x0004780001957983 */ /* 0x001f680000300800 */
[----:B------:R-:W5:Y:S04]  /*d4f0*/  LDL.LU R37, [R1+0x2a0] ;  /* 0x0002a00001257983 */ /* 0x000f680000300800 */
[----:B------:R0:W-:Y:S04]  /*d500*/  STL [R1+0x290], R150 ;  /* 0x0002909601007387 */ /* 0x0001e80000100800 */
[----:B0-----:R-:W5:Y:S04]  /*d510*/  LDL.LU R150, [R1+0x474] ;  /* 0x0004740001967983 */ /* 0x001f680000300800 */
[----:B------:R-:W5:Y:S04]  /*d520*/  LDL.LU R38, [R1+0x29c] ;  /* 0x00029c0001267983 */ /* 0x000f680000300800 */
[----:B------:R0:W-:Y:S04]  /*d530*/  STL [R1+0x294], R151 ;  /* 0x0002949701007387 */ /* 0x0001e80000100800 */
[----:B0-----:R-:W5:Y:S04]  /*d540*/  LDL.LU R151, [R1+0x470] ;  /* 0x0004700001977983 */ /* 0x001f680000300800 */
[----:B------:R-:W5:Y:S01]  /*d550*/  LDL.LU R39, [R1+0x298] ;  /* 0x0002980001277983 */ /* 0x000f620000300800 */
[----:B--2---:R-:W-:Y:S01]  /*d560*/  FADD R27, R52, R27 ;  /* 0x0000001b341b7221 */ /* 0x004fe20000000000 */
[----:B---3--:R-:W-:Y:S01]  /*d570*/  FADD R26, R53, R26 ;  /* 0x0000001a351a7221 */ /* 0x008fe20000000000 */
[----:B----4-:R-:W-:Y:S01]  /*d580*/  FADD R25, R54, R25 ;  /* 0x0000001936197221 */ /* 0x010fe20000000000 */
[----:B------:R-:W-:Y:S01]  /*d590*/  FADD R24, R55, R24 ;  /* 0x0000001837187221 */ /* 0x000fe20000000000 */
        /* <DEDUP_REMOVED lines=9> */
[----:B-----5:R-:W-:Y:S01]  /*d630*/  FADD R34, R45, R34 ;  /* 0x000000222d227221 */ /* 0x020fe20000000000 */
[----:B------:R-:W-:Y:S01]  /*d640*/  FADD R35, R44, R35 ;  /* 0x000000232c237221 */ /* 0x000fe20000000000 */
[----:B------:R-:W-:Y:S01]  /*d650*/  FADD R36, R43, R36 ;  /* 0x000000242b247221 */ /* 0x000fe20000000000 */
[----:B------:R-:W-:Y:S01]  /*d660*/  FADD R37, R42, R37 ;  /* 0x000000252a257221 */ /* 0x000fe20000000000 */
[----:B------:R-:W-:Y:S01]  /*d670*/  FADD R38, R41, R38 ;  /* 0x0000002629267221 */ /* 0x000fe20000000000 */
[----:B------:R-:W-:-:S05]  /*d680*/  FADD R39, R40, R39 ;  /* 0x0000002728277221 */ /* 0x000fca0000000000 */
[----:B------:R0:W-:Y:S04]  /*d690*/  STL [R1+0x298], R39 ;  /* 0x0002982701007387 */ /* 0x0001e80000100800 */
        /* <DEDUP_REMOVED lines=15> */
[----:B------:R-:W5:Y:S04]  /*d790*/  LDL.LU R51, [R1+0x2e4] ;  /* 0x0002e40001337983 */ /* 0x000f680000300800 */
[----:B------:R5:W-:Y:S04]  /*d7a0*/  STL [R1+0x2d8], R0 ;  /* 0x0002d80001007387 */ /* 0x000be80000100800 */
[----:B------:R-:W5:Y:S04]  /*d7b0*/  LDL.LU R50, [R1+0x2e8] ;  /* 0x0002e80001327983 */ /* 0x000f680000300800 */
[----:B------:R5:W-:Y:S04]  /*d7c0*/  STL [R1+0x2dc], R2 ;  /* 0x0002dc0201007387 */ /* 0x000be80000100800 */
[----:B------:R-:W5:Y:S04]  /*d7d0*/  LDL.LU R49, [R1+0x2ec] ;  /* 0x0002ec0001317983 */ /* 0x000f680000300800 */
[----:B------:R5:W-:Y:S04]  /*d7e0*/  STL [R1+0x2e0], R3 ;  /* 0x0002e00301007387 */ /* 0x000be80000100800 */
[----:B------:R-:W5:Y:S04]  /*d7f0*/  LDL.LU R48, [R1+0x2f0] ;  /* 0x0002f00001307983 */ /* 0x000f680000300800 */
        /* <DEDUP_REMOVED lines=8> */
[----:B0-----:R-:W5:Y:S04]  /*d880*/  LDL.LU R39, [R1+0x314] ;  /* 0x0003140001277983 */ /* 0x001f680000300800 */
[----:B-1----:R-:W5:Y:S04]  /*d890*/  LDL.LU R38, [R1+0x318] ;  /* 0x0003180001267983 */ /* 0x002f680000300800 */
[----:B--2---:R-:W2:Y:S04]  /*d8a0*/  LDL.LU R37, [R1+0x31c] ;  /* 0x00031c0001257983 */ /* 0x004ea80000300800 */
[----:B---3--:R-:W3:Y:S04]  /*d8b0*/  LDL.LU R36, [R1+0x320] ;  /* 0x0003200001247983 */ /* 0x008ee80000300800 */
[----:B----4-:R-:W4:Y:S04]  /*d8c0*/  LDL.LU R35, [R1+0x324] ;  /* 0x0003240001237983 */ /* 0x010f280000300800 */
[----:B-----5:R-:W5:Y:S04]  /*d8d0*/  LDL.LU R34, [R1+0x328] ;  /* 0x0003280001227983 */ /* 0x020f680000300800 */
        /* <DEDUP_REMOVED lines=12> */
[----:B------:R-:W5:Y:S01]  /*d9a0*/  LDL.LU R3, [R1+0x35c] ;  /* 0x00035c0001037983 */ /* 0x000f620000300800 */
[----:B------:R-:W-:Y:S01]  /*d9b0*/  FADD R51, R59, R51 ;  /* 0x000000333b337221 */ /* 0x000fe20000000000 */
[----:B------:R-:W-:-:S04]  /*d9c0*/  FADD R50, R60, R50 ;  /* 0x000000323c327221 */ /* 0x000fc80000000000 */
        /* <DEDUP_REMOVED lines=25> */
[----:B--2---:R-:W-:-:S03]  /*db60*/  FADD R37, R73, R37 ;  /* 0x0000002549257221 */ /* 0x004fc60000000000 */
[----:B------:R2:W-:Y:S01]  /*db70*/  STL [R1+0x318], R38 ;  /* 0x0003182601007387 */ /* 0x0005e20000100800 */
[----:B---3--:R-:W-:-:S03]  /*db80*/  FADD R36, R74, R36 ;  /* 0x000000244a247221 */ /* 0x008fc60000000000 */
[----:B------:R3:W-:Y:S01]  /*db90*/  STL [R1+0x31c], R37 ;  /* 0x00031c2501007387 */ /* 0x0007e20000100800 */
[----:B----4-:R-:W-:-:S03]  /*dba0*/  FADD R35, R75, R35 ;  /* 0x000000234b237221 */ /* 0x010fc60000000000 */
[----:B------:R4:W-:Y:S01]  /*dbb0*/  STL [R1+0x320], R36 ;  /* 0x0003202401007387 */ /* 0x0009e20000100800 */
[----:B-----5:R-:W-:-:S03]  /*dbc0*/  FADD R34, R76, R34 ;  /* 0x000000224c227221 */ /* 0x020fc60000000000 */
        /* <DEDUP_REMOVED lines=24> */
[----:B0-----:R-:W5:Y:S01]  /*dd50*/  LDL.LU R51, [R1+0x360] ;  /* 0x0003600001337983 */ /* 0x001f620000300800 */
[----:B------:R-:W-:-:S03]  /*dd60*/  FADD R3, R89, R3 ;  /* 0x0000000359037221 */ /* 0x000fc60000000000 */
[----:B------:R0:W-:Y:S04]  /*dd70*/  STL [R1+0x354], R0 ;  /* 0x0003540001007387 */ /* 0x0001e80000100800 */
[----:B-1----:R-:W5:Y:S04]  /*dd80*/  LDL.LU R50, [R1+0x364] ;  /* 0x0003640001327983 */ /* 0x002f680000300800 */
        /* <DEDUP_REMOVED lines=181> */
[----:B------:R-:W-:Y:S01]  /*e8e0*/  FADD R2, R150, R2 ;  /* 0x0000000296027221 */ /* 0x000fe20000000000 */
[----:B------:R-:W-:-:S05]  /*e8f0*/  FADD R3, R3, R151 ;  /* 0x0000009703037221 */ /* 0x000fca0000000000 */
[----:B------:R0:W-:Y:S04]  /*e900*/  STL [R1+0x454], R3 ;  /* 0x0004540301007387 */ /* 0x0001e80000100800 */
[----:B------:R0:W-:Y:S04]  /*e910*/  STL [R1+0x44c], R0 ;  /* 0x00044c0001007387 */ /* 0x0001e80000100800 */
[----:B------:R0:W-:Y:S02]  /*e920*/  STL [R1+0x450], R2 ;  /* 0x0004500201007387 */ /* 0x0001e40000100800 */
.L_x_28:
[----:B0-----:R-:W0:Y:S02]  /*e930*/  LDC R0, c[0x0][0x28c] ;  /* 0x0000a300ff007b82 */ /* 0x001e240000000800 */
[----:B0-----:R-:W-:-:S13]  /*e940*/  ISETP.GE.AND P0, PT, R0, 0x1, PT ;  /* 0x000000010000780c */ /* 0x001fda0003f06270 */
[----:B------:R-:W-:Y:S05]  /*e950*/  @!P0 BRA `(.L_x_29) ;  /* 0x0000000000488947 */ /* 0x000fea0003800000 */
[----:B------:R-:W-:-:S06]  /*e960*/  UISETP.NE.AND UP0, UPT, UR24, 0x3, UPT ;  /* 0x000000031800788c */ /* 0x000fcc000bf05270 */
[----:B------:R-:W-:-:S13]  /*e970*/  PLOP3.LUT P0, PT, PT, PT, UP0, 0x80, 0x0 ;  /* 0x000000000000781c */ /* 0x000fda0003f0f008 */
[----:B------:R-:W-:Y:S05]  /*e980*/  @!P0 BRA `(.L_x_30) ;  /* 0x0000000000048947 */ /* 0x000fea0003800000 */
[----:B------:R-:W-:Y:S01]  /*e990*/  BPT.TRAP 0x1 ;  /* 0x000000040000795c */ /* 0x000fe20000300000 */
.L_x_30:
[----:B------:R-:W-:-:S04]  /*e9a0*/  UISETP.LT.AND UP0, UPT, UR9, 0x1, UPT ;  /* 0x000000010900788c */ /* 0x000fc8000bf01270 */
[----:B------:R-:W-:Y:S02]  /*e9b0*/  USEL UR8, UR9, 0x1, UP0 ;  /* 0x0000000109087887 */ /* 0x000fe40008000000 */
[----:B------:R-:W-:Y:S02]  /*e9c0*/  UISETP.GT.U32.AND UP0, UPT, UR13, 0x1, UPT ;  /* 0x000000010d00788c */ /* 0x000fe4000bf04070 */
[----:B------:R-:W-:-:S04]  /*e9d0*/  UIADD3 UR8, UR5, UR9, -UR8 ;  /* 0x0000000905087290 */ /* 0x000fc8000fffe808 */
[----:B------:R-:W-:Y:S01]  /*e9e0*/  UIMAD.WIDE.U32 UR6, UR8, -0x33333333, URZ ;  /* 0xcccccccd080678a5 */ /* 0x000fe2000f8e003f */
[----:B------:R-:W-:-:S03]  /*e9f0*/  PLOP3.LUT P0, PT, PT, PT, UP0, 0x80, 0x0 ;  /* 0x000000000000781c */ /* 0x000fc60003f0f008 */
[----:B------:R-:W-:-:S04]  /*ea00*/  USHF.R.U32.HI UR6, URZ, 0x2, UR7 ;  /* 0x000000023f067899 */ /* 0x000fc80008011607 */
[----:B------:R-:W-:-:S04]  /*ea10*/  UIMAD UR8, UR6, -0x5, UR8 ;  /* 0xfffffffb060878a4 */ /* 0x000fc8000f8e0208 */
[----:B------:R-:W-:-:S04]  /*ea20*/  ULEA UR8, UR8, UR11, 0x3 ;  /* 0x0000000b08087291 */ /* 0x000fc8000f8e183f */
[----:B------:R-:W-:-:S04]  /*ea30*/  UIADD3 UR8, UR8, 0x28, URZ ;  /* 0x0000002808087890 */ /* 0x000fc8000fffe03f */
[----:B------:R-:W-:-:S09]  /*ea40*/  UPRMT UR8, URZ, 0x654, UR8 ;  /* 0x000006543f087896 */ /* 0x000fd20008000008 */
[----:B------:R-:W-:Y:S01]  /*ea50*/  SYNCS.ARRIVE.TRANS64.RED.A1T0 RZ, [UR8], RZ ;  /* 0x000000ffffff79a7 */ /* 0x000fe20008100408 */
[----:B------:R-:W-:Y:S05]  /*ea60*/  @P0 BRA `(.L_x_29) ;  /* 0x0000000000040947 */ /* 0x000fea0003800000 */
[----:B------:R-:W-:Y:S01]  /*ea70*/  BPT.TRAP 0x1 ;  /* 0x000000040000795c */ /* 0x000fe20000300000 */
.L_x_29:
[----:B------:R-:W4:Y:S01]  /*ea80*/  LDL.LU R26, [R1+0x464] ;  /* 0x00046400011a7983 */ /* 0x000f220000300800 */
[----:B------:R-:W0:Y:S01]  /*ea90*/  LDC R3, c[0x0][0x288] ;  /* 0x0000a200ff037b82 */ /* 0x000e220000000800 */
[----:B------:R-:W5:Y:S01]  /*eaa0*/  S2R R25, SR_TID.X ;  /* 0x0000000000197919 */ /* 0x000f620000002100 */
[----:B------:R-:W-:Y:S01]  /*eab0*/  UIADD3 UR8, UR9, UR5, URZ ;  /* 0x0000000509087290 */ /* 0x000fe2000fffe03f */
[----:B------:R-:W-:Y:S01]  /*eac0*/  ULDC UR6, c[0x0][0x284] ;  /* 0x0000a10000067ab9 */ /* 0x000fe20000000800 */
[----:B------:R-:W2:Y:S01]  /*ead0*/  LDL.LU R24, [R1+0x460] ;  /* 0x0004600001187983 */ /* 0x000ea20000300800 */
[----:B------:R-:W-:Y:S01]  /*eae0*/  USHF.R.S32.HI UR11, URZ, 0x1f, UR10 ;  /* 0x0000001f3f0b7899 */ /* 0x000fe2000801140a */
[----:B------:R-:W-:Y:S01]  /*eaf0*/  IMAD.MOV.U32 R39, RZ, RZ, -0x1 ;  /* 0xffffffffff277424 */ /* 0x000fe200078e00ff */
[----:B------:R-:W-:Y:S01]  /*eb00*/  UISETP.GT.U32.AND UP0, UPT, UR8, 0x4, UPT ;  /* 0x000000040800788c */ /* 0x000fe2000bf04070 */
[----:B------:R-:W-:Y:S01]  /*eb10*/  ULDC.64 UR14, c[0x0][0x5d0] ;  /* 0x00017400000e7ab9 */ /* 0x000fe20000000a00 */
[----:B------:R-:W-:-:S02]  /*eb20*/  UISETP.GE.U32.AND UP1, UPT, UR9, 0x5, UPT ;  /* 0x000000050900788c */ /* 0x000fc4000bf26070 */
[----:B------:R-:W-:Y:S02]  /*eb30*/  UIMAD UR5, UR11, UR14, URZ ;  /* 0x0000000e0b0572a4 */ /* 0x000fe4000f8e023f */
[----:B------:R-:W-:Y:S01]  /*eb40*/  UISETP.LT.U32.AND UP0, UPT, UR9, 0x5, UP0 ;  /* 0x000000050900788c */ /* 0x000fe20008701070 */
[C---:B-----5:R-:W-:Y:S01]  /*eb50*/  LOP3.LUT R2, R25.reuse, 0x3, RZ, 0xc0, !PT ;  /* 0x0000000319027812 */ /* 0x060fe200078ec0ff */
[----:B------:R-:W-:Y:S01]  /*eb60*/  IMAD.SHL.U32 R30, R25, 0x2, RZ ;  /* 0x00000002191e7824 */ /* 0x000fe200078e00ff */
[----:B------:R-:W-:-:S03]  /*eb70*/  SHF.R.U32.HI R32, RZ, 0x7, R25 ;  /* 0x00000007ff207819 */ /* 0x000fc60000011619 */
[----:B0-----:R-:W-:Y:S01]  /*eb80*/  IMAD R2, R2, -0x2, R3 ;  /* 0xfffffffe02027824 */ /* 0x001fe200078e0203 */
[----:B------:R-:W-:Y:S02]  /*eb90*/  LOP3.LUT R32, R32, 0x1, RZ, 0xc0, !PT ;  /* 0x0000000120207812 */ /* 0x000fe400078ec0ff */
[----:B------:R-:W-:-:S03]  /*eba0*/  LOP3.LUT R30, R30, 0x6, RZ, 0xc0, !PT ;  /* 0x000000061e1e7812 */ /* 0x000fc600078ec0ff */
[----:B------:R-:W-:Y:S02]  /*ebb0*/  IMAD.SHL.U32 R33, R32, 0x40, RZ ;  /* 0x0000004020217824 */ /* 0x000fe400078e00ff */
[----:B----4-:R-:W-:-:S04]  /*ebc0*/  IMAD.WIDE R34, R26, 0x100, RZ ;  /* 0x000001001a227825 */ /* 0x010fc800078e02ff */
[----:B--2---:R-:W-:Y:S01]  /*ebd0*/  IMAD.SHL.U32 R0, R24, 0x100, RZ ;  /* 0x0000010018007824 */ /* 0x004fe200078e00ff */
[----:B------:R-:W-:Y:S01]  /*ebe0*/  PRMT R30, R30, 0x6540, R24 ;  /* 0x000065401e1e7816 */ /* 0x000fe20000000018 */
[----:B------:R-:W-:-:S03]  /*ebf0*/  IMAD.U32 R24, RZ, RZ, UR14 ;  /* 0x0000000eff187e24 */ /* 0x000fc6000f8e00ff */
[----:B------:R-:W-:Y:S01]  /*ec00*/  ISETP.GE.AND P0, PT, R0, R3, PT ;  /* 0x000000030000720c */ /* 0x000fe20003f06270 */
[----:B------:R-:W-:Y:S01]  /*ec10*/  IMAD.IADD R0, R2, 0x1, -R0 ;  /* 0x0000000102007824 */ /* 0x000fe200078e0a00 */
[----:B------:R-:W-:Y:S02]  /*ec20*/  SHF.R.U32.HI R2, RZ, 0x2, R25 ;  /* 0x00000002ff027819 */ /* 0x000fe40000011619 */
[----:B------:R-:W-:Y:S02]  /*ec30*/  LOP3.LUT R3, R25, 0x60, RZ, 0xc0, !PT ;  /* 0x0000006019037812 */ /* 0x000fe400078ec0ff */
[----:B------:R-:W-:Y:S02]  /*ec40*/  LOP3.LUT R2, R2, 0x7, RZ, 0xc0, !PT ;  /* 0x0000000702027812 */ /* 0x000fe400078ec0ff */
[----:B------:R-:W-:Y:S02]  /*ec50*/  SHF.R.U32.HI R3, RZ, 0x1, R3 ;  /* 0x00000001ff037819 */ /* 0x000fe40000011603 */
[----:B------:R-:W-:-:S02]  /*ec60*/  LOP3.LUT R33, R33, 0x40, R2, 0xe2, !PT ;  /* 0x0000004021217812 */ /* 0x000fc400078ee202 */
[----:B------:R-:W-:Y:S02]  /*ec70*/  IADD3 R2, RZ, -R3, -R2 ;  /* 0x80000003ff027210 */ /* 0x000fe40007ffe802 */
[----:B------:R-:W-:Y:S02]  /*ec80*/  SHF.R.S32.HI R31, RZ, 0x1f, R30 ;  /* 0x0000001fff1f7819 */ /* 0x000fe4000001141e */
[----:B------:R-:W-:Y:S01]  /*ec90*/  LOP3.LUT R33, R34, R33, R3, 0xfe, !PT ;  /* 0x0000002122217212 */ /* 0x000fe200078efe03 */
[----:B------:R-:W-:Y:S02]  /*eca0*/  IMAD R32, R32, -0x40, R2 ;  /* 0xffffffc020207824 */ /* 0x000fe400078e0202 */
[----:B------:R-:W-:Y:S02]  /*ecb0*/  IMAD.SHL.U32 R2, R26, 0x100, RZ ;  /* 0x000001001a027824 */ /* 0x000fe400078e00ff */
[----:B------:R-:W-:-:S03]  /*ecc0*/  IMAD.WIDE.U32 R24, R24, UR10, R30 ;  /* 0x0000000a18187c25 */ /* 0x000fc6000f8e001e */
[C---:B------:R-:W-:Y:S02]  /*ecd0*/  IADD3 R32, -R2.reuse, UR6, R32 ;  /* 0x0000000602207c10 */ /* 0x040fe4000fffe120 */
[----:B------:R-:W-:Y:S01]  /*ece0*/  ISETP.GE.OR P0, PT, R2, UR6, P0 ;  /* 0x0000000602007c0c */ /* 0x000fe20008706670 */
[----:B------:R-:W-:-:S04]  /*ecf0*/  UIMAD.WIDE.U32 UR6, UR8, -0x33333333, URZ ;  /* 0xcccccccd080678a5 */ /* 0x000fc8000f8e003f */
[----:B------:R-:W-:Y:S02]  /*ed00*/  USHF.R.U32.HI UR6, URZ, 0x2, UR7 ;  /* 0x000000023f067899 */ /* 0x000fe40008011607 */
[----:B------:R-:W-:Y:S02]  /*ed10*/  UIMAD UR7, UR10, UR15, UR5 ;  /* 0x0000000f0a0772a4 */ /* 0x000fe4000f8e0205 */
[----:B------:R-:W-:-:S04]  /*ed20*/  USEL UR5, URZ, 0x1, !UP0 ;  /* 0x000000013f057887 */ /* 0x000fc8000c000000 */
[----:B------:R-:W-:Y:S01]  /*ed30*/  ULOP3.LUT UR4, UR4, UR5, URZ, 0x3c, !UPT ;  /* 0x0000000504047292 */ /* 0x000fe2000f8e3c3f */
[----:B------:R-:W-:Y:S01]  /*ed40*/  VIADD R25, R25, UR7 ;  /* 0x0000000719197c36 */ /* 0x000fe20008000000 */
[----:B------:R-:W-:Y:S02]  /*ed50*/  UIMAD UR5, UR6, -0x5, UR8 ;  /* 0xfffffffb060578a4 */ /* 0x000fe4000f8e0208 */
[----:B------:R-:W-:Y:S01]  /*ed60*/  @UP1 ULOP3.LUT UR4, UR4, 0x1, UR6, 0x78, !UPT ;  /* 0x0000000104041892 */ /* 0x000fe2000f8e7806 */
[----:B------:R-:W-:Y:S11]  /*ed70*/  @P0 BRA `(.L_x_31) ;  /* 0x0000012400bc0947 */ /* 0x000ff60003800000 */
[----:B------:R-:W0:Y:S01]  /*ed80*/  LDC.64 R26, c[0x0][0x5c8] ;  /* 0x00017200ff1a7b82 */ /* 0x000e220000000a00 */
[----:B------:R-:W-:Y:S01]  /*ed90*/  ULDC.64 UR6, c[0x0][0x5c0] ;  /* 0x0001700000067ab9 */ /* 0x000fe20000000a00 */
[----:B------:R-:W-:Y:S01]  /*eda0*/  BSSY B0, `(.L_x_31) ;  /* 0x000126c000007945 */ /* 0x000fe20003800000 */
[-C--:B0-----:R-:W-:Y:S01]  /*edb0*/  IMAD R2, R35, R26.reuse, RZ ;  /* 0x0000001a23027224 */ /* 0x081fe200078e02ff */
[----:B------:R-:W-:Y:S01]  /*edc0*/  SHF.L.U64.HI R36, R26, 0x3, R27 ;  /* 0x000000031a247819 */ /* 0x000fe2000001021b */
[----:B------:R-:W-:-:S04]  /*edd0*/  IMAD.WIDE.U32 R24, R33, R26, R24 ;  /* 0x0000001a21187225 */ /* 0x000fc800078e0018 */
[----:B------:R-:W-:Y:S01]  /*ede0*/  IMAD R2, R33, R27, R2 ;  /* 0x0000001b21027224 */ /* 0x000fe200078e0202 */
[C---:B------:R-:W-:Y:S01]  /*edf0*/  LEA R28, P2, R26.reuse, R24, 0x7 ;  /* 0x000000181a1c7211 */ /* 0x040fe200078438ff */
[----:B------:R-:W-:Y:S02]  /*ee00*/  IMAD.SHL.U32 R3, R26, 0x8, RZ ;  /* 0x000000081a037824 */ /* 0x000fe400078e00ff */
[----:B------:R-:W-:Y:S01]  /*ee10*/  IMAD.IADD R25, R25, 0x1, R2 ;  /* 0x0000000119197824 */ /* 0x000fe200078e0202 */
[C---:B------:R-:W-:Y:S02]  /*ee20*/  IADD3 R2, P5, R24.reuse, UR6, RZ ;  /* 0x0000000618027c10 */ /* 0x040fe4000ffbe0ff */
[----:B------:R-:W-:Y:S02]  /*ee30*/  IADD3 R24, P0, P1, R24, UR6, R3 ;  /* 0x0000000618187c10 */ /* 0x000fe4000f91e003 */
[----:B------:R-:W-:Y:S02]  /*ee40*/  LEA.HI.X R29, R26, R25, R27, 0x7, P2 ;  /* 0x000000191a1d7211 */ /* 0x000fe400010f3c1b */
[----:B------:R-:W-:-:S02]  /*ee50*/  IADD3 R26, P2, P3, R28, UR6, R3 ;  /* 0x000000061c1a7c10 */ /* 0x000fc4000fb5e003 */
[----:B------:R-:W-:Y:S02]  /*ee60*/  IADD3.X R3, R25, UR7, RZ, P5, !PT ;  /* 0x0000000719037c10 */ /* 0x000fe4000affe4ff */
[----:B------:R-:W-:Y:S02]  /*ee70*/  FSETP.NEU.AND P5, PT, RZ, UR23, PT ;  /* 0x00000017ff007c0b */ /* 0x000fe4000bfad000 */
[----:B------:R-:W-:Y:S02]  /*ee80*/  IADD3 R28, P6, R28, UR6, RZ ;  /* 0x000000061c1c7c10 */ /* 0x000fe4000ffde0ff */
[--C-:B------:R-:W-:Y:S02]  /*ee90*/  IADD3.X R27, R29, UR7, R36.reuse, P2, P3 ;  /* 0x000000071d1b7c10 */ /* 0x100fe400097e6424 */
[----:B------:R-:W-:Y:S02]  /*eea0*/  IADD3.X R25, R25, UR7, R36, P0, P1 ;  /* 0x0000000719197c10 */ /* 0x000fe400087e2424 */
[----:B------:R-:W-:-:S05]  /*eeb0*/  IADD3.X R29, R29, UR7, RZ, P6, !PT ;  /* 0x000000071d1d7c10 */ /* 0x000fca000b7fe4ff */
[----:B------:R-:W-:Y:S05]  /*eec0*/  @!P5 BRA `(.L_x_32) ;  /* 0x000000d800fcd947 */ /* 0x000fea0003800000 */
[----:B------:R-:W-:Y:S01]  /*eed0*/  ULDC.64 UR6, c[0x0][0x5b8] ;  /* 0x00016e0000067ab9 */ /* 0x000fe20000000a00 */
[----:B------:R-:W-:Y:S01]  /*eee0*/  BSSY B1, `(.L_x_33) ;  /* 0x0000013000017945 */ /* 0x000fe20003800000 */
[----:B------:R-:W-:Y:S01]  /*eef0*/  IMAD.U32 R36, RZ, RZ, UR6 ;  /* 0x00000006ff247e24 */ /* 0x000fe2000f8e00ff */
[----:B------:R-:W-:-:S03]  /*ef00*/  UIMAD UR6, UR11, UR6, URZ ;  /* 0x000000060b0672a4 */ /* 0x000fc6000f8e023f */
[----:B------:R-:W-:Y:S01]  /*ef10*/  IMAD.WIDE.U32 R30, R36, UR10, R30 ;  /* 0x0000000a241e7c25 */ /* 0x000fe2000f8e001e */
[----:B------:R-:W-:-:S03]  /*ef20*/  UIMAD UR6, UR10, UR7, UR6 ;  /* 0x000000070a0672a4 */ /* 0x000fc6000f8e0206 */
[----:B------:R-:W-:Y:S01]  /*ef30*/  IMAD.MOV.U32 R36, RZ, RZ, R30 ;  /* 0x000000ffff247224 */ /* 0x000fe200078e001e */
[----:B------:R-:W-:Y:S02]  /*ef40*/  ULDC.64 UR10, c[0x0][0x5a8] ;  /* 0x00016a00000a7ab9 */ /* 0x000fe40000000a00 */
[----:B------:R-:W-:Y:S01]  /*ef50*/  VIADD R37, R31, UR6 ;  /* 0x000000061f257c36 */ /* 0x000fe20008000000 */
[----:B------:R-:W-:Y:S02]  /*ef60*/  ULDC.64 UR6, c[0x0][0x5b0] ;  /* 0x00016c0000067ab9 */ /* 0x000fe40000000a00 */
[----:B------:R-:W-:Y:S02]  /*ef70*/  IMAD R38, R35, UR6, RZ ;  /* 0x0000000623267c24 */ /* 0x000fe4000f8e02ff */
[----:B------:R-:W-:-:S04]  /*ef80*/  IMAD.WIDE.U32 R30, R33, UR6, R36 ;  /* 0x00000006211e7c25 */ /* 0x000fc8000f8e0024 */
[----:B------:R-:W-:Y:S01]  /*ef90*/  IMAD R38, R33, UR7, R38 ;  /* 0x0000000721267c24 */ /* 0x000fe2000f8e0226 */
[----:B------:R-:W-:-:S04]  /*efa0*/  IADD3 R30, P0, R30, UR10, RZ ;  /* 0x0000000a1e1e7c10 */ /* 0x000fc8000ff1e0ff */
[--C-:B------:R-:W-:Y:S02]  /*efb0*/  IADD3.X R31, R31, UR11, R38.reuse, P0, !PT ;  /* 0x0000000b1f1f7c10 */ /* 0x100fe400087fe426 */
[----:B------:R-:W-:Y:S02]  /*efc0*/  ISETP.GE.AND P0, PT, R32, 0x1, PT ;  /* 0x000000012000780c */ /* 0x000fe40003f06270 */
[----:B------:R-:W-:Y:S02]  /*efd0*/  PRMT R38, RZ, 0x7610, R38 ;  /* 0x00007610ff267816 */ /* 0x000fe40000000026 */
[----:B------:R-:W-:-:S13]  /*efe0*/  ISETP.LT.OR P1, PT, R0, 0x1, !P0 ;  /* 0x000000010000780c */ /* 0x000fda0004721670 */
[----:B------:R-:W-:Y:S05]  /*eff0*/  @P1 BRA `(.L_x_34) ;  /* 0x0000000000041947 */ /* 0x000fea0003800000 */
[----:B------:R0:W5:Y:S02]  /*f000*/  LDG.E.U8 R38, desc[UR20][R30.64] ;  /* 0x000000141e267981 */ /* 0x000164000c1e1100 */
.L_x_34:
[----:B------:R-:W-:Y:S05]  /*f010*/  BSYNC B1 ;  /* 0x0000000000017941 */ /* 0x000fea0003800000 */
.L_x_33:
[----:B-----5:R-:W-:Y:S01]  /*f020*/  LOP3.LUT R38, R38, 0xff, RZ, 0xc0, !PT ;  /* 0x000000ff26267812 */ /* 0x020fe200078ec0ff */
[----:B------:R-:W-:Y:S03]  /*f030*/  BSSY B1, `(.L_x_35) ;  /* 0x000000b000017945 */ /* 0x000fe60003800000 */
[----:B------:R-:W-:-:S05]  /*f040*/  F2FP.F16.E5M2.UNPACK_B R38, R38 ;  /* 0x00000026ff26723e */ /* 0x000fca00020004ff */
[----:B------:R-:W-:-:S05]  /*f050*/  HADD2.F32 R38, -RZ, R38.H0_H0 ;  /* 0x20000026ff267230 */ /* 0x000fca0000004100 */
[----:B------:R-:W-:-:S04]  /*f060*/  FMUL R38, R38, UR23 ;  /* 0x0000001726267c20 */ /* 0x000fc80008400000 */
[----:B------:R-:W-:-:S05]  /*f070*/  FFMA R4, R4, UR22, R38 ;  /* 0x0000001604047c23 */ /* 0x000fca0008000026 */
[----:B------:R-:W-:-:S05]  /*f080*/  F2FP.SATFINITE.E5M2.F32.PACK_AB_MERGE_C R4, RZ, R4, RZ ;  /* 0x00000004ff04723e */ /* 0x000fca00048060ff */
[----:B------:R2:W-:Y:S01]  /*f090*/  @!P1 STG.E.U8 desc[UR20][R2.64], R4 ;  /* 0x0000000402009986 */ /* 0x0005e2000c101114 */
[----:B------:R-:W-:Y:S02]  /*f0a0*/  ISETP.LT.OR P1, PT, R0, 0x2, !P0 ;  /* 0x000000020000780c */ /* 0x000fe40004721670 */
[----:B--2---:R-:W-:-:S11]  /*f0b0*/  PRMT R4, RZ, 0x7610, R4 ;  /* 0x00007610ff047816 */ /* 0x004fd60000000004 */
[----:B------:R-:W-:Y:S05]  /*f0c0*/  @P1 BRA `(.L_x_36) ;  /* 0x0000000000041947 */ /* 0x000fea0003800000 */
[----:B------:R2:W5:Y:S02]  /*f0d0*/  LDG.E.U8 R4, desc[UR20][R30.64+0x1] ;  /* 0x000001141e047981 */ /* 0x000564000c1e1100 */
.L_x_36:
[----:B------:R-:W-:Y:S05]  /*f0e0*/  BSYNC B1 ;  /* 0x0000000000017941 */ /* 0x000fea0003800000 */
.L_x_35:
        /* <DEDUP_REMOVED lines=8> */
[----:B------:R-:W-:-:S05]  /*f170*/  IADD3 R4, P1, R33, 0x8, RZ ;  /* 0x0000000821047810 */ /* 0x000fca0007f3e0ff */
[----:B----4-:R-:W-:-:S04]  /*f180*/  IMAD.X R5, RZ, RZ, R35, P1 ;  /* 0x000000ffff057224 */ /* 0x010fc800008e0623 */
[----:B------:R-:W-:-:S04]  /*f190*/  IMAD R5, R5, UR6, RZ ;  /* 0x0000000605057c24 */ /* 0x000fc8000f8e02ff */
[C---:B------:R-:W-:Y:S02]  /*f1a0*/  IMAD R38, R4.reuse, UR7, R5 ;  /* 0x0000000704267c24 */ /* 0x040fe4000f8e0205 */
[----:B------:R-:W-:-:S03]  /*f1b0*/  IMAD.WIDE.U32 R4, R4, UR6, R36 ;  /* 0x0000000604047c25 */ /* 0x000fc6000f8e0024 */
[----:B------:R-:W-:-:S04]  /*f1c0*/  IADD3 R4, P1, R4, UR10, RZ ;  /* 0x0000000a04047c10 */ /* 0x000fc8000ff3e0ff */
[--C-:B------:R-:W-:Y:S02]  /*f1d0*/  IADD3.X R5, R5, UR11, R38.reuse, P1, !PT ;  /* 0x0000000b05057c10 */ /* 0x100fe40008ffe426 */
[----:B------:R-:W-:Y:S02]  /*f1e0*/  ISETP.GE.AND P1, PT, R32, 0x9, PT ;  /* 0x000000092000780c */ /* 0x000fe40003f26270 */
[----:B------:R-:W-:Y:S02]  /*f1f0*/  PRMT R38, RZ, 0x7610, R38 ;  /* 0x00007610ff267816 */ /* 0x000fe40000000026 */
[----:B------:R-:W-:-:S13]  /*f200*/  ISETP.LT.OR P2, PT, R0, 0x1, !P1 ;  /* 0x000000010000780c */ /* 0x000fda0004f41670 */
[----:B------:R-:W-:Y:S05]  /*f210*/  @P2 BRA `(.L_x_38) ;  /* 0x0000000000042947 */ /* 0x000fea0003800000 */
[----:B------:R4:W5:Y:S02]  /*f220*/  LDG.E.U8 R38, desc[UR20][R4.64] ;  /* 0x0000001404267981 */ /* 0x000964000c1e1100 */
.L_x_38:
[----:B------:R-:W-:Y:S05]  /*f230*/  BSYNC B1 ;  /* 0x0000000000017941 */ /* 0x000fea0003800000 */
.L_x_37:
        /* <DEDUP_REMOVED lines=9> */
[----:B0-----:R-:W-:-:S11]  /*f2d0*/  PRMT R6, RZ, 0x7610, R6 ;  /* 0x00007610ff067816 */ /* 0x001fd60000000006 */
[----:B------:R-:W-:Y:S05]  /*f2e0*/  @P2 BRA `(.L_x_40) ;  /* 0x0000000000042947 */ /* 0x000fea0003800000 */
[----:B------:R0:W5:Y:S02]  /*f2f0*/  LDG.E.U8 R6, desc[UR20][R4.64+0x1] ;  /* 0x0000011404067981 */ /* 0x000164000c1e1100 */
.L_x_40:
[----:B------:R-:W-:Y:S05]  /*f300*/  BSYNC B1 ;  /* 0x0000000000017941 */ /* 0x000fea0003800000 */
.L_x_39:
[----:B-----5:R-:W-:Y:S01]  /*f310*/  LOP3.LUT R6, R6, 0xff, RZ, 0xc0, !PT ;  /* 0x000000ff06067812 */ /* 0x020fe200078ec0ff */
[----:B------:R-:W-:Y:S01]  /*f320*/  BSSY B1, `(.L_x_41) ;  /* 0x000000b000017945 */ /* 0x000fe20003800000 */
[----:B------:R-:W-:Y:S02]  /*f330*/  ISETP.LT.OR P3, PT, R0, 0x9, !P0 ;  /* 0x000000090000780c */ /* 0x000fe40004761670 */
[----:B------:R-:W-:-:S05]  /*f340*/  F2FP.F16.E5M2.UNPACK_B R6, R6 ;  /* 0x00000006ff06723e */ /* 0x000fca00020004ff */
[----:B------:R-:W-:-:S05]  /*f350*/  HADD2.F32 R6, -RZ, R6.H0_H0 ;  /* 0x20000006ff067230 */ /* 0x000fca0000004100 */
[----:B------:R-:W-:-:S04]  /*f360*/  FMUL R6, R6, UR23 ;  /* 0x0000001706067c20 */ /* 0x000fc80008400000 */
[--C-:B------:R-:W-:Y:S01]  /*f370*/  FFMA R7, R7, UR22, R6.reuse ;  /* 0x0000001607077c23 */ /* 0x100fe20008000006 */
[----:B------:R-:W-:-:S04]  /*f380*/  PRMT R6, RZ, 0x7610, R6 ;  /* 0x00007610ff067816 */ /* 0x000fc80000000006 */
[----:B------:R-:W-:-:S05]  /*f390*/  F2FP.SATFINITE.E5M2.F32.PACK_AB_MERGE_C R7, RZ, R7, RZ ;  /* 0x00000007ff07723e */ /* 0x000fca00048060ff */
[----:B------:R0:W-:Y:S01]  /*f3a0*/  @!P2 STG.E.U8 desc[UR20][R24.64+0x1], R7 ;  /* 0x000001071800a986 */ /* 0x0001e2000c101114 */
[----:B------:R-:W-:Y:S05]  /*f3b0*/  @P3 BRA `(.L_x_42) ;  /* 0x0000000000043947 */ /* 0x000fea0003800000 */
[----:B------:R0:W5:Y:S02]  /*f3c0*/  LDG.E.U8 R6, desc[UR20][R30.64+0x8] ;  /* 0x000008141e067981 */ /* 0x000164000c1e1100 */
.L_x_42:
[----:B------:R-:W-:Y:S05]  /*f3d0*/  BSYNC B1 ;  /* 0x0000000000017941 */ /* 0x000fea0003800000 */
.L_x_41:
        /* <DEDUP_REMOVED lines=12> */
.L_x_44:
[----:B------:R-:W-:Y:S05]  /*f4a0*/  BSYNC B1 ;  /* 0x0000000000017941 */ /* 0x000fea0003800000 */
.L_x_43:
        /* <DEDUP_REMOVED lines=12> */
.L_x_46:
[----:B------:R-:W-:Y:S05]  /*f570*/  BSYNC B1 ;  /* 0x0000000000017941 */ /* 0x000fea0003800000 */
.L_x_45:
        /* <DEDUP_REMOVED lines=12> */
.L_x_48:
[----:B------:R-:W-:Y:S05]  /*f640*/  BSYNC B1 ;  /* 0x0000000000017941 */ /* 0x000fea0003800000 */
.L_x_47:
        /* <DEDUP_REMOVED lines=12> */
.L_x_50:
[----:B------:R-:W-:Y:S05]  /*f710*/  BSYNC B1 ;  /* 0x0000000000017941 */ /* 0x000fea0003800000 */
.L_x_49:
        /* <DEDUP_REMOVED lines=12> */
.L_x_52:
[----:B------:R-:W-:Y:S05]  /*f7e0*/  BSYNC B1 ;  /* 0x0000000000017941 */ /* 0x000fea0003800000 */
.L_x_51:
        /* <DEDUP_REMOVED lines=12> */
.L_x_54:
[----:B------:R-:W-:Y:S05]  /*f8b0*/  BSYNC B1 ;  /* 0x0000000000017941 */ /* 0x000fea0003800000 */
.L_x_53:
        /* <DEDUP_REMOVED lines=12> */
.L_x_56:
[----:B------:R-:W-:Y:S05]  /*f980*/  BSYNC B1 ;  /* 0x0000000000017941 */ /* 0x000fea0003800000 */
.L_x_55:
        /* <DEDUP_REMOVED lines=12> */
.L_x_58:
[----:B------:R-:W-:Y:S05]  /*fa50*/  BSYNC B1 ;  /* 0x0000000000017941 */ /* 0x000fea0003800000 */
.L_x_57:
        /* <DEDUP_REMOVED lines=12> */
.L_x_60:
[----:B------:R-:W-:Y:S05]  /*fb20*/  BSYNC B1 ;  /* 0x0000000000017941 */ /* 0x000fea0003800000 */
.L_x_59:
        /* <DEDUP_REMOVED lines=12> */
.L_x_62:
[----:B------:R-:W-:Y:S05]  /*fbf0*/  BSYNC B1 ;  /* 0x0000000000017941 */ /* 0x000fea0003800000 */
.L_x_61:
        /* <DEDUP_REMOVED lines=12> */
.L_x_64:
[----:B------:R-:W-:Y:S05]  /*fcc0*/  BSYNC B1 ;  /* 0x0000000000017941 */ /* 0x000fea0003800000 */
.L_x_63:
        /* <DEDUP_REMOVED lines=12> */
.L_x_66:
[----:B------:R-:W-:Y:S05]  /*fd90*/  BSYNC B1 ;  /* 0x0000000000017941 */ /* 0x000fea0003800000 */
.L_x_65:
        /* <DEDUP_REMOVED lines=12> */
.L_x_68:
[----:B------:R-:W-:Y:S05]  /*fe60*/  BSYNC B1 ;  /* 0x0000000000017941 */ /* 0x000fea0003800000 */
.L_x_67:
        /* <DEDUP_REMOVED lines=12> */
.L_x_70:
[----:B------:R-:W-:Y:S05]  /*ff30*/  BSYNC B1 ;  /* 0x0000000000017941 */ /* 0x000fea0003800000 */
.L_x_69:
        /* <DEDUP_REMOVED lines=12> */
.L_x_72:
[----:B------:R-:W-:Y:S05]  /*10000*/  BSYNC B1 ;  /* 0x0000000000017941 */ /* 0x000fea0003800000 */
.L_x_71:
        /* <DEDUP_REMOVED lines=12> */
.L_x_74:
[----:B------:R-:W-:Y:S05]  /*100d0*/  BSYNC B1 ;  /* 0x0000000000017941 */ /* 0x000fea0003800000 */
.L_x_73:
        /* <DEDUP_REMOVED lines=12> */
.L_x_76:
[----:B------:R-:W-:Y:S05]  /*101a0*/  BSYNC B1 ;  /* 0x0000000000017941 */ /* 0x000fea0003800000 */
.L_x_75:
        /* <DEDUP_REMOVED lines=12> */
.L_x_78:
[----:B------:R-:W-:Y:S05]  /*10270*/  BSYNC B1 ;  /* 0x0000000000017941 */ /* 0x000fea0003800000 */
.L_x_77:
        /* <DEDUP_REMOVED lines=12> */
.L_x_80:
[----:B------:R-:W-:Y:S05]  /*10340*/  BSYNC B1 ;  /* 0x0000000000017941 */ /* 0x000fea0003800000 */
.L_x_79:
        /* <DEDUP_REMOVED lines=12> */
.L_x_82:
[----:B------:R-:W-:Y:S05]  /*10410*/  BSYNC B1 ;  /* 0x0000000000017941 */ /* 0x000fea0003800000 */
.L_x_81:
        /* <DEDUP_REMOVED lines=12> */
.L_x_84:
[----:B------:R-:W-:Y:S05]  /*104e0*/  BSYNC B1 ;  /* 0x0000000000017941 */ /* 0x000fea0003800000 */
.L_x_83:
        /* <DEDUP_REMOVED lines=12> */
.L_x_86:
[----:B------:R-:W-:Y:S05]  /*105b0*/  BSYNC B1 ;  /* 0x0000000000017941 */ /* 0x000fea0003800000 */
.L_x_85:
        /* <DEDUP_REMOVED lines=12> */
.L_x_88:
[----:B------:R-:W-:Y:S05]  /*10680*/  BSYNC B1 ;  /* 0x0000000000017941 */ /* 0x000fea0003800000 */
.L_x_87:
        /* <DEDUP_REMOVED lines=12> */
.L_x_90:
[----:B------:R-:W-:Y:S05]  /*10750*/  BSYNC B1 ;  /* 0x0000000000017941 */ /* 0x000fea0003800000 */
.L_x_89:
        /* <DEDUP_REMOVED lines=12> */
.L_x_92:
[----:B------:R-:W-:Y:S05]  /*10820*/  BSYNC B1 ;  /* 0x0000000000017941 */ /* 0x000fea0003800000 */
.L_x_91:
        /* <DEDUP_REMOVED lines=12> */
.L_x_94:
[----:B------:R-:W-:Y:S05]  /*108f0*/  BSYNC B1 ;  /* 0x0000000000017941 */ /* 0x000fea0003800000 */
.L_x_93:
        /* <DEDUP_REMOVED lines=12> */
.L_x_96:
[----:B------:R-:W-:Y:S05]  /*109c0*/  BSYNC B1 ;  /* 0x0000000000017941 */ /* 0x000fea0003800000 */
.L_x_95:
        /* <DEDUP_REMOVED lines=12> */
.L_x_98:
[----:B------:R-:W-:Y:S05]  /*10a90*/  BSYNC B1 ;  /* 0x0000000000017941 */ /* 0x000fea0003800000 */
.L_x_97:
        /* <DEDUP_REMOVED lines=12> */
.L_x_100:
[----:B------:R-:W-:Y:S05]  /*10b60*/  BSYNC B1 ;  /* 0x0000000000017941 */ /* 0x000fea0003800000 */
.L_x_99:
        /* <DEDUP_REMOVED lines=12> */
.L_x_102:
[----:B------:R-:W-:Y:S05]  /*10c30*/  BSYNC B1 ;  /* 0x0000000000017941 */ /* 0x000fea0003800000 */
.L_x_101:
        /* <DEDUP_REMOVED lines=12> */
.L_x_104:
[----:B------:R-:W-:Y:S05]  /*10d00*/  BSYNC B1 ;  /* 0x0000000000017941 */ /* 0x000fea0003800000 */
.L_x_103:
        /* <DEDUP_REMOVED lines=12> */
.L_x_106:
[----:B------:R-:W-:Y:S05]  /*10dd0*/  BSYNC B1 ;  /* 0x0000000000017941 */ /* 0x000fea0003800000 */
.L_x_105:
        /* <DEDUP_REMOVED lines=12> */
.L_x_108:
[----:B------:R-:W-:Y:S05]  /*10ea0*/  BSYNC B1 ;  /* 0x0000000000017941 */ /* 0x000fea0003800000 */
.L_x_107:
        /* <DEDUP_REMOVED lines=12> */
.L_x_110:
[----:B------:R-:W-:Y:S05]  /*10f70*/  BSYNC B1 ;  /* 0x0000000000017941 */ /* 0x000fea0003800000 */
.L_x_109:
        /* <DEDUP_REMOVED lines=12> */
.L_x_112:
[----:B------:R-:W-:Y:S05]  /*11040*/  BSYNC B1 ;  /* 0x0000000000017941 */ /* 0x000fea0003800000 */
.L_x_111:
        /* <DEDUP_REMOVED lines=12> */
.L_x_114:
[----:B------:R-:W-:Y:S05]  /*11110*/  BSYNC B1 ;  /* 0x0000000000017941 */ /* 0x000fea0003800000 */
.L_x_113:
[----:B-----5:R-:W-:Y:S01]  /*11120*/  LOP3.LUT R6, R6, 0xff, RZ, 0xc0, !PT ;  /* 0x000000ff06067812 */ /* 0x020fe200078ec0ff */
[----:B------:R-:W-:Y:S01]  /*11130*/  BSSY B1, `(.L_x_115) ;  /* 0x000000b000017945 */ /* 0x000fe20003800000 */
[----:B------:R-:W-:Y:S02]  /*11140*/  ISETP.LT.OR P2, PT, R0, 0x52, !P0 ;  /* 0x000000520000780c */ /* 0x000fe40004741670 */
[----:B------:R-:W-:-:S05]  /*11150*/  F2FP.F16.E5M2.UNPACK_B R6, R6 ;  /* 0x00000006ff06723e */ /* 0x000fca00020004ff */
[----:B------:R-:W-:-:S05]  /*11160*/  HADD2.F32 R6, -RZ, R6.H0_H0 ;  /* 0x20000006ff067230 */ /* 0x000fca0000004100 */
[----:B------:R-:W-:-:S04]  /*11170*/  FMUL R6, R6, UR23 ;  /* 0x0000001706067c20 */ /* 0x000fc80008400000 */
[----:B------:R-:W-:-:S05]  /*11180*/  FFMA R6, R172, UR22, R6 ;  /* 0x00000016ac067c23 */ /* 0x000fca0008000006 */
[----:B0-----:R-:W-:Y:S02]  /*11190*/  F2FP.SATFINITE.E5M2.F32.PACK_AB_MERGE_C R7, RZ, R6, RZ ;  /* 0x00000006ff07723e */ /* 0x001fe400048060ff */
[----:B------:R-:W-:-:S03]  /*111a0*/  PRMT R6, RZ, 0x7610, R6 ;  /* 0x00007610ff067816 */ /* 0x000fc60000000006 */
[----:B------:R0:W-:Y:S01]  /*111b0*/  @!P3 STG.E.U8 desc[UR20][R2.64+0x50], R7 ;  /* 0x000050070200b986 */ /* 0x0001e2000c101114 */
[----:B------:R-:W-:Y:S05]  /*111c0*/  @P2 BRA `(.L_x_116) ;  /* 0x0000000000042947 */ /* 0x000fea0003800000 */
[----:B------:R0:W5:Y:S02]  /*111d0*/  LDG.E.U8 R6, desc[UR20][R30.64+0x51] ;  /* 0x000051141e067981 */ /* 0x000164000c1e1100 */
.L_x_116:
[----:B------:R-:W-:Y:S05]  /*111e0*/  BSYNC B1 ;  /* 0x0000000000017941 */ /* 0x000fea0003800000 */
.L_x_115:
        /* <DEDUP_REMOVED lines=12> */
.L_x_118:
[----:B------:R-:W-:Y:S05]  /*112b0*/  BSYNC B1 ;  /* 0x0000000000017941 */ /* 0x000fea0003800000 */
.L_x_117:
        /* <DEDUP_REMOVED lines=12> */
.L_x_120:
[----:B------:R-:W-:Y:S05]  /*11380*/  BSYNC B1 ;  /* 0x0000000000017941 */ /* 0x000fea0003800000 */
.L_x_119:
        /* <DEDUP_REMOVED lines=12> */
.L_x_122:
[----:B------:R-:W-:Y:S05]  /*11450*/  BSYNC B1 ;  /* 0x0000000000017941 */ /* 0x000fea0003800000 */
.L_x_121:
[----:B-----5:R-:W-:Y:S01]  /*11460*/  LOP3.LUT R6, R6, 0xff, RZ, 0xc0, !PT ;  /* 0x000000ff06067812 */ /* 0x020fe200078ec0ff */
[----:B------:R-:W-:Y:S01]  /*11470*/  BSSY B1, `(.L_x_123) ;  /* 0x000000b000017945 */ /* 0x000fe20003800000 */
[----:B------:R-:W-:Y:S02]  /*11480*/  ISETP.LT.OR P2, PT, R0, 0x5a, !P0 ;  /* 0x0000005a0000780c */ /* 0x000fe40004741670 */
[----:B------:R-:W-:-:S05]  /*11490*/  F2FP.F16.E5M2.UNPACK_B R6, R6 ;  /* 0x00000006ff06723e */ /* 0x000fca00020004ff */
[----:B------:R-:W-:-:S05]  /*114a0*/  HADD2.F32 R6, -RZ, R6.H0_H0 ;  /* 0x20000006ff067230 */ /* 0x000fca0000004100 */
[----:B0-----:R-:W-:Y:S01]  /*114b0*/  FMUL R7, R6, UR23 ;  /* 0x0000001706077c20 */ /* 0x001fe20008400000 */
[----:B------:R-:W-:-:S03]  /*114c0*/  PRMT R6, RZ, 0x7610, R6 ;  /* 0x00007610ff067816 */ /* 0x000fc60000000006 */
[----:B------:R-:W-:-:S05]  /*114d0*/  FFMA R7, R176, UR22, R7 ;  /* 0x00000016b0077c23 */ /* 0x000fca0008000007 */
[----:B------:R-:W-:-:S05]  /*114e0*/  F2FP.SATFINITE.E5M2.F32.PACK_AB_MERGE_C R7, RZ, R7, RZ ;  /* 0x00000007ff07723e */ /* 0x000fca00048060ff */
[----:B------:R0:W-:Y:S01]  /*114f0*/  @!P3 STG.E.U8 desc[UR20][R2.64+0x58], R7 ;  /* 0x000058070200b986 */ /* 0x0001e2000c101114 */
[----:B------:R-:W-:Y:S05]  /*11500*/  @P2 BRA `(.L_x_124) ;  /* 0x0000000000042947 */ /* 0x000fea0003800000 */
[----:B------:R0:W5:Y:S02]  /*11510*/  LDG.E.U8 R6, desc[UR20][R30.64+0x59] ;  /* 0x000059141e067981 */ /* 0x000164000c1e1100 */
.L_x_124:
[----:B------:R-:W-:Y:S05]  /*11520*/  BSYNC B1 ;  /* 0x0000000000017941 */ /* 0x000fea0003800000 */
.L_x_123:
        /* <DEDUP_REMOVED lines=12> */
.L_x_126:
[----:B------:R-:W-:Y:S05]  /*115f0*/  BSYNC B1 ;  /* 0x0000000000017941 */ /* 0x000fea0003800000 */
.L_x_125:
        /* <DEDUP_REMOVED lines=12> */
.L_x_128:
[----:B------:R-:W-:Y:S05]  /*116c0*/  BSYNC B1 ;  /* 0x0000000000017941 */ /* 0x000fea0003800000 */
.L_x_127:
        /* <DEDUP_REMOVED lines=12> */
.L_x_130:
[----:B------:R-:W-:Y:S05]  /*11790*/  BSYNC B1 ;  /* 0x0000000000017941 */ /* 0x000fea0003800000 */
.L_x_129:
        /* <DEDUP_REMOVED lines=12> */
.L_x_132:
[----:B------:R-:W-:Y:S05]  /*11860*/  BSYNC B1 ;  /* 0x0000000000017941 */ /* 0x000fea0003800000 */
.L_x_131:
        /* <DEDUP_REMOVED lines=12> */
.L_x_134:
[----:B------:R-:W-:Y:S05]  /*11930*/  BSYNC B1 ;  /* 0x0000000000017941 */ /* 0x000fea0003800000 */
.L_x_133:
        /* <DEDUP_REMOVED lines=12> */
.L_x_136:
[----:B------:R-:W-:Y:S05]  /*11a00*/  BSYNC B1 ;  /* 0x0000000000017941 */ /* 0x000fea0003800000 */
.L_x_135:
        /* <DEDUP_REMOVED lines=12> */
.L_x_138:
[----:B------:R-:W-:Y:S05]  /*11ad0*/  BSYNC B1 ;  /* 0x0000000000017941 */ /* 0x000fea0003800000 */
.L_x_137:
        /* <DEDUP_REMOVED lines=12> */
.L_x_140:
[----:B------:R-:W-:Y:S05]  /*11ba0*/  BSYNC B1 ;  /* 0x0000000000017941 */ /* 0x000fea0003800000 */
.L_x_139:
        /* <DEDUP_REMOVED lines=12> */
.L_x_142:
[----:B------:R-:W-:Y:S05]  /*11c70*/  BSYNC B1 ;  /* 0x0000000000017941 */ /* 0x000fea0003800000 */
.L_x_141:
        /* <DEDUP_REMOVED lines=12> */
.L_x_144:
[----:B------:R-:W-:Y:S05]  /*11d40*/  BSYNC B1 ;  /* 0x0000000000017941 */ /* 0x000fea0003800000 */
.L_x_143:
        /* <DEDUP_REMOVED lines=12> */
.L_x_146:
[----:B------:R-:W-:Y:S05]  /*11e10*/  BSYNC B1 ;  /* 0x0000000000017941 */ /* 0x000fea0003800000 */
.L_x_145:
        /* <DEDUP_REMOVED lines=12> */
.L_x_148:
[----:B------:R-:W-:Y:S05]  /*11ee0*/  BSYNC B1 ;  /* 0x0000000000017941 */ /* 0x000fea0003800000 */
.L_x_147:
        /* <DEDUP_REMOVED lines=12> */
.L_x_150:
[----:B------:R-:W-:Y:S05]  /*11fb0*/  BSYNC B1 ;  /* 0x0000000000017941 */ /* 0x000fea0003800000 */
.L_x_149:
        /* <DEDUP_REMOVED lines=12> */
.L_x_152:
[----:B------:R-:W-:Y:S05]  /*12080*/  BSYNC B1 ;  /* 0x0000000000017941 */ /* 0x000fea0003800000 */
.L_x_151:
        /* <DEDUP_REMOVED lines=12> */
.L_x_154:
[----:B------:R-:W-:Y:S05]  /*12150*/  BSYNC B1 ;  /* 0x0000000000017941 */ /* 0x000fea0003800000 */
.L_x_153:
        /* <DEDUP_REMOVED lines=12> */
.L_x_156:
[----:B------:R-:W-:Y:S05]  /*12220*/  BSYNC B1 ;  /* 0x0000000000017941 */ /* 0x000fea0003800000 */
.L_x_155:
        /* <DEDUP_REMOVED lines=12> */
.L_x_158:
[----:B------:R-:W-:Y:S05]  /*122f0*/  BSYNC B1 ;  /* 0x0000000000017941 */ /* 0x000fea0003800000 */
.L_x_157:
        /* <DEDUP_REMOVED lines=12> */
.L_x_160:
[----:B------:R-:W-:Y:S05]  /*123c0*/  BSYNC B1 ;  /* 0x0000000000017941 */ /* 0x000fea0003800000 */
.L_x_159:
        /* <DEDUP_REMOVED lines=12> */
.L_x_162:
[----:B------:R-:W-:Y:S05]  /*12490*/  BSYNC B1 ;  /* 0x0000000000017941 */ /* 0x000fea0003800000 */
.L_x_161:
        /* <DEDUP_REMOVED lines=12> */
.L_x_164:
[----:B------:R-:W-:Y:S05]  /*12560*/  BSYNC B1 ;  /* 0x0000000000017941 */ /* 0x000fea0003800000 */
.L_x_163:
        /* <DEDUP_REMOVED lines=12> */
.L_x_166:
[----:B------:R-:W-:Y:S05]  /*12630*/  BSYNC B1 ;  /* 0x0000000000017941 */ /* 0x000fea0003800000 */
.L_x_165:
        /* <DEDUP_REMOVED lines=12> */
.L_x_168:
[----:B------:R-:W-:Y:S05]  /*12700*/  BSYNC B1 ;  /* 0x0000000000017941 */ /* 0x000fea0003800000 */
.L_x_167:
        /* <DEDUP_REMOVED lines=12> */
.L_x_170:
[----:B------:R-:W-:Y:S05]  /*127d0*/  BSYNC B1 ;  /* 0x0000000000017941 */ /* 0x000fea0003800000 */
.L_x_169:
        /* <DEDUP_REMOVED lines=12> */
.L_x_172:
[----:B------:R-:W-:Y:S05]  /*128a0*/  BSYNC B1 ;  /* 0x0000000000017941 */ /* 0x000fea0003800000 */
.L_x_171:
        /* <DEDUP_REMOVED lines=12> */
.L_x_174:
[----:B------:R-:W-:Y:S05]  /*12970*/  BSYNC B1 ;  /* 0x0000000000017941 */ /* 0x000fea0003800000 */
.L_x_173:
        /* <DEDUP_REMOVED lines=12> */
.L_x_176:
[----:B------:R-:W-:Y:S05]  /*12a40*/  BSYNC B1 ;  /* 0x0000000000017941 */ /* 0x000fea0003800000 */
.L_x_175:
        /* <DEDUP_REMOVED lines=12> */
.L_x_178:
[----:B------:R-:W-:Y:S05]  /*12b10*/  BSYNC B1 ;  /* 0x0000000000017941 */ /* 0x000fea0003800000 */
.L_x_177:
        /* <DEDUP_REMOVED lines=12> */
.L_x_180:
[----:B------:R-:W-:Y:S05]  /*12be0*/  BSYNC B1 ;  /* 0x0000000000017941 */ /* 0x000fea0003800000 */
.L_x_179:
        /* <DEDUP_REMOVED lines=12> */
.L_x_182:
[----:B------:R-:W-:Y:S05]  /*12cb0*/  BSYNC B1 ;  /* 0x0000000000017941 */ /* 0x000fea0003800000 */
.L_x_181:
        /* <DEDUP_REMOVED lines=12> */
.L_x_184:
[----:B------:R-:W-:Y:S05]  /*12d80*/  BSYNC B1 ;  /* 0x0000000000017941 */ /* 0x000fea0003800000 */
.L_x_183:
        /* <DEDUP_REMOVED lines=12> */
.L_x_186:
[----:B------:R-:W-:Y:S05]  /*12e50*/  BSYNC B1 ;  /* 0x0000000000017941 */ /* 0x000fea0003800000 */
.L_x_185:
        /* <DEDUP_REMOVED lines=12> */
.L_x_188:
[----:B------:R-:W-:Y:S05]  /*12f20*/  BSYNC B1 ;  /* 0x0000000000017941 */ /* 0x000fea0003800000 */
.L_x_187:
        /* <DEDUP_REMOVED lines=12> */
.L_x_190:
[----:B------:R-:W-:Y:S05]  /*12ff0*/  BSYNC B1 ;  /* 0x0000000000017941 */ /* 0x000fea0003800000 */
.L_x_189:
        /* <DEDUP_REMOVED lines=12> */
.L_x_192:
[----:B------:R-:W-:Y:S05]  /*130c0*/  BSYNC B1 ;  /* 0x0000000000017941 */ /* 0x000fea0003800000 */
.L_x_191:
        /* <DEDUP_REMOVED lines=12> */
.L_x_194:
[----:B------:R-:W-:Y:S05]  /*13190*/  BSYNC B1 ;  /* 0x0000000000017941 */ /* 0x000fea0003800000 */
.L_x_193:
        /* <DEDUP_REMOVED lines=12> */
.L_x_196:
[----:B------:R-:W-:Y:S05]  /*13260*/  BSYNC B1 ;  /* 0x0000000000017941 */ /* 0x000fea0003800000 */
.L_x_195:
        /* <DEDUP_REMOVED lines=12> */
.L_x_198:
[----:B------:R-:W-:Y:S05]  /*13330*/  BSYNC B1 ;  /* 0x0000000000017941 */ /* 0x000fea0003800000 */
.L_x_197:
        /* <DEDUP_REMOVED lines=12> */
.L_x_200:
[----:B------:R-:W-:Y:S05]  /*13400*/  BSYNC B1 ;  /* 0x0000000000017941 */ /* 0x000fea0003800000 */
.L_x_199:
        /* <DEDUP_REMOVED lines=12> */
.L_x_202:
[----:B------:R-:W-:Y:S05]  /*134d0*/  BSYNC B1 ;  /* 0x0000000000017941 */ /* 0x000fea0003800000 */
.L_x_201:
        /* <DEDUP_REMOVED lines=12> */
.L_x_204:
[----:B------:R-:W-:Y:S05]  /*135a0*/  BSYNC B1 ;  /* 0x0000000000017941 */ /* 0x000fea0003800000 */
.L_x_203:
        /* <DEDUP_REMOVED lines=12> */
.L_x_206:
[----:B------:R-:W-:Y:S05]  /*13670*/  BSYNC B1 ;  /* 0x0000000000017941 */ /* 0x000fea0003800000 */
.L_x_205:
        /* <DEDUP_REMOVED lines=12> */
.L_x_208:
[----:B------:R-:W-:Y:S05]  /*13740*/  BSYNC B1 ;  /* 0x0000000000017941 */ /* 0x000fea0003800000 */
.L_x_207:
        /* <DEDUP_REMOVED lines=12> */
.L_x_210:
[----:B------:R-:W-:Y:S05]  /*13810*/  BSYNC B1 ;  /* 0x0000000000017941 */ /* 0x000fea0003800000 */
.L_x_209:
        /* <DEDUP_REMOVED lines=12> */
.L_x_212:
[----:B------:R-:W-:Y:S05]  /*138e0*/  BSYNC B1 ;  /* 0x0000000000017941 */ /* 0x000fea0003800000 */
.L_x_211:
        /* <DEDUP_REMOVED lines=12> */
.L_x_214:
[----:B------:R-:W-:Y:S05]  /*139b0*/  BSYNC B1 ;  /* 0x0000000000017941 */ /* 0x000fea0003800000 */
.L_x_213:
        /* <DEDUP_REMOVED lines=12> */
.L_x_216:
[----:B------:R-:W-:Y:S05]  /*13a80*/  BSYNC B1 ;  /* 0x0000000000017941 */ /* 0x000fea0003800000 */
.L_x_215:
        /* <DEDUP_REMOVED lines=12> */
.L_x_218:
[----:B------:R-:W-:Y:S05]  /*13b50*/  BSYNC B1 ;  /* 0x0000000000017941 */ /* 0x000fea0003800000 */
.L_x_217:
        /* <DEDUP_REMOVED lines=12> */
.L_x_220:
[----:B------:R-:W-:Y:S05]  /*13c20*/  BSYNC B1 ;  /* 0x0000000000017941 */ /* 0x000fea0003800000 */
.L_x_219:
        /* <DEDUP_REMOVED lines=12> */
.L_x_222:
[----:B------:R-:W-:Y:S05]  /*13cf0*/  BSYNC B1 ;  /* 0x0000000000017941 */ /* 0x000fea0003800000 */
.L_x_221:
        /* <DEDUP_REMOVED lines=12> */
.L_x_224:
[----:B------:R-:W-:Y:S05]  /*13dc0*/  BSYNC B1 ;  /* 0x0000000000017941 */ /* 0x000fea0003800000 */
.L_x_223:
        /* <DEDUP_REMOVED lines=12> */
.L_x_226:
[----:B------:R-:W-:Y:S05]  /*13e90*/  BSYNC B1 ;  /* 0x0000000000017941 */ /* 0x000fea0003800000 */
.L_x_225:
        /* <DEDUP_REMOVED lines=12> */
.L_x_228:
[----:B------:R-:W-:Y:S05]  /*13f60*/  BSYNC B1 ;  /* 0x0000000000017941 */ /* 0x000fea0003800000 */
.L_x_227:
        /* <DEDUP_REMOVED lines=12> */
.L_x_230:
[----:B------:R-:W-:Y:S05]  /*14030*/  BSYNC B1 ;  /* 0x0000000000017941 */ /* 0x000fea0003800000 */
.L_x_229:
        /* <DEDUP_REMOVED lines=12> */
.L_x_232:
[----:B------:R-:W-:Y:S05]  /*14100*/  BSYNC B1 ;  /* 0x0000000000017941 */ /* 0x000fea0003800000 */
.L_x_231:
        /* <DEDUP_REMOVED lines=12> */
.L_x_234:
[----:B------:R-:W-:Y:S05]  /*141d0*/  BSYNC B1 ;  /* 0x0000000000017941 */ /* 0x000fea0003800000 */
.L_x_233:
        /* <DEDUP_REMOVED lines=12> */
.L_x_236:
[----:B------:R-:W-:Y:S05]  /*142a0*/  BSYNC B1 ;  /* 0x0000000000017941 */ /* 0x000fea0003800000 */
.L_x_235:
        /* <DEDUP_REMOVED lines=12> */
.L_x_238:
[----:B------:R-:W-:Y:S05]  /*14370*/  BSYNC B1 ;  /* 0x0000000000017941 */ /* 0x000fea0003800000 */
.L_x_237:
        /* <DEDUP_REMOVED lines=12> */
.L_x_240:
[----:B------:R-:W-:Y:S05]  /*14440*/  BSYNC B1 ;  /* 0x0000000000017941 */ /* 0x000fea0003800000 */
.L_x_239:
        /* <DEDUP_REMOVED lines=12> */
.L_x_242:
[----:B------:R-:W-:Y:S05]  /*14510*/  BSYNC B1 ;  /* 0x0000000000017941 */ /* 0x000fea0003800000 */
.L_x_241:
        /* <DEDUP_REMOVED lines=12> */
.L_x_244:
[----:B------:R-:W-:Y:S05]  /*145e0*/  BSYNC B1 ;  /* 0x0000000000017941 */ /* 0x000fea0003800000 */
.L_x_243:
        /* <DEDUP_REMOVED lines=12> */
.L_x_246:
[----:B------:R-:W-:Y:S05]  /*146b0*/  BSYNC B1 ;  /* 0x0000000000017941 */ /* 0x000fea0003800000 */
.L_x_245:
[----:B0-----:R-:W2:Y:S01]  /*146c0*/  LDL.LU R7, [R1+0x200] ;  /* 0x0002000001077983 */ /* 0x001ea20000300800 */
[----:B-----5:R-:W-:Y:S01]  /*146d0*/  LOP3.LUT R6, R6, 0xff, RZ, 0xc0, !PT ;  /* 0x000000ff06067812 */ /* 0x020fe200078ec0ff */
[----:B------:R-:W-:Y:S01]  /*146e0*/  BSSY B1, `(.L_x_247) ;  /* 0x000000b000017945 */ /* 0x000fe20003800000 */
[----:B------:R-:W-:Y:S02]  /*146f0*/  ISETP.LT.OR P2, PT, R0, 0xd2, !P1 ;  /* 0x000000d20000780c */ /* 0x000fe40004f41670 */
[----:B------:R-:W-:-:S05]  /*14700*/  F2FP.F16.E5M2.UNPACK_B R6, R6 ;  /* 0x00000006ff06723e */ /* 0x000fca00020004ff */
[----:B------:R-:W-:-:S05]  /*14710*/  HADD2.F32 R6, -RZ, R6.H0_H0 ;  /* 0x20000006ff067230 */ /* 0x000fca0000004100 */
[----:B------:R-:W-:-:S04]  /*14720*/  FMUL R6, R6, UR23 ;  /* 0x0000001706067c20 */ /* 0x000fc80008400000 */
[----:B--2---:R-:W-:-:S05]  /*14730*/  FFMA R6, R7, UR22, R6 ;  /* 0x0000001607067c23 */ /* 0x004fca0008000006 */
[----:B------:R-:W-:Y:S02]  /*14740*/  F2FP.SATFINITE.E5M2.F32.PACK_AB_MERGE_C R7, RZ, R6, RZ ;  /* 0x00000006ff07723e */ /* 0x000fe400048060ff */
[----:B------:R-:W-:-:S03]  /*14750*/  PRMT R6, RZ, 0x7610, R6 ;  /* 0x00007610ff067816 */ /* 0x000fc60000000006 */
[----:B------:R0:W-:Y:S01]  /*14760*/  @!P3 STG.E.U8 desc[UR20][R24.64+0xd0], R7 ;  /* 0x0000d0071800b986 */ /* 0x0001e2000c101114 */
[----:B------:R-:W-:Y:S05]  /*14770*/  @P2 BRA `(.L_x_248) ;  /* 0x0000000000042947 */ /* 0x000fea0003800000 */
[----:B------:R2:W5:Y:S02]  /*14780*/  LDG.E.U8 R6, desc[UR20][R4.64+0xd1] ;  /* 0x0000d11404067981 */ /* 0x000564000c1e1100 */
.L_x_248:
[----:B------:R-:W-:Y:S05]  /*14790*/  BSYNC B1 ;  /* 0x0000000000017941 */ /* 0x000fea0003800000 */
.L_x_247:
[----:B0-----:R-:W3:Y:S01]  /*147a0*/  LDL.LU R7, [R1+0x204] ;  /* 0x0002040001077983 */ /* 0x001ee20000300800 */
[----:B-----5:R-:W-:Y:S01]  /*147b0*/  LOP3.LUT R6, R6, 0xff, RZ, 0xc0, !PT ;  /* 0x000000ff06067812 */ /* 0x020fe200078ec0ff */
[----:B------:R-:W-:Y:S01]  /*147c0*/  BSSY B1, `(.L_x_249) ;  /* 0x000000b000017945 */ /* 0x000fe20003800000 */
[----:B------:R-:W-:Y:S02]  /*147d0*/  ISETP.LT.OR P3, PT, R0, 0xd9, !P0 ;  /* 0x000000d90000780c */ /* 0x000fe40004761670 */
[----:B------:R-:W-:-:S05]  /*147e0*/  F2FP.F16.E5M2.UNPACK_B R6, R6 ;  /* 0x00000006ff06723e */ /* 0x000fca00020004ff */
[----:B------:R-:W-:-:S05]  /*147f0*/  HADD2.F32 R6, -RZ, R6.H0_H0 ;  /* 0x20000006ff067230 */ /* 0x000fca0000004100 */
[----:B------:R-:W-:-:S04]  /*14800*/  FMUL R6, R6, UR23 ;  /* 0x0000001706067c20 */ /* 0x000fc80008400000 */
[----:B---3--:R-:W-:-:S05]  /*14810*/  FFMA R6, R7, UR22, R6 ;  /* 0x0000001607067c23 */ /* 0x008fca0008000006 */
[----:B------:R-:W-:Y:S02]  /*14820*/  F2FP.SATFINITE.E5M2.F32.PACK_AB_MERGE_C R7, RZ, R6, RZ ;  /* 0x00000006ff07723e */ /* 0x000fe400048060ff */
[----:B------:R-:W-:-:S03]  /*14830*/  PRMT R6, RZ, 0x7610, R6 ;  /* 0x00007610ff067816 */ /* 0x000fc60000000006 */
[----:B------:R0:W-:Y:S01]  /*14840*/  @!P2 STG.E.U8 desc[UR20][R24.64+0xd1], R7 ;  /* 0x0000d1071800a986 */ /* 0x0001e2000c101114 */
[----:B------:R-:W-:Y:S05]  /*14850*/  @P3 BRA `(.L_x_250) ;  /* 0x0000000000043947 */ /* 0x000fea0003800000 */
[----:B------:R3:W5:Y:S02]  /*14860*/  LDG.E.U8 R6, desc[UR20][R30.64+0xd8] ;  /* 0x0000d8141e067981 */ /* 0x000764000c1e1100 */
.L_x_250:
[----:B------:R-:W-:Y:S05]  /*14870*/  BSYNC B1 ;  /* 0x0000000000017941 */ /* 0x000fea0003800000 */
.L_x_249:
        /* <DEDUP_REMOVED lines=13> */
.L_x_252:
[----:B------:R-:W-:Y:S05]  /*14950*/  BSYNC B1 ;  /* 0x0000000000017941 */ /* 0x000fea0003800000 */
.L_x_251:
        /* <DEDUP_REMOVED lines=13> */
.L_x_254:
[----:B------:R-:W-:Y:S05]  /*14a30*/  BSYNC B1 ;  /* 0x0000000000017941 */ /* 0x000fea0003800000 */
.L_x_253:
        /* <DEDUP_REMOVED lines=13> */
.L_x_256:
[----:B------:R-:W-:Y:S05]  /*14b10*/  BSYNC B1 ;  /* 0x0000000000017941 */ /* 0x000fea0003800000 */
.L_x_255:
        /* <DEDUP_REMOVED lines=13> */
.L_x_258:
[----:B------:R-:W-:Y:S05]  /*14bf0*/  BSYNC B1 ;  /* 0x0000000000017941 */ /* 0x000fea0003800000 */
.L_x_257:
        /* <DEDUP_REMOVED lines=13> */
.L_x_260:
[----:B------:R-:W-:Y:S05]  /*14cd0*/  BSYNC B1 ;  /* 0x0000000000017941 */ /* 0x000fea0003800000 */
.L_x_259:
        /* <DEDUP_REMOVED lines=13> */
.L_x_262:
[----:B------:R-:W-:Y:S05]  /*14db0*/  BSYNC B1 ;  /* 0x0000000000017941 */ /* 0x000fea0003800000 */
.L_x_261:
        /* <DEDUP_REMOVED lines=13> */
.L_x_264:
[----:B------:R-:W-:Y:S05]  /*14e90*/  BSYNC B1 ;  /* 0x0000000000017941 */ /* 0x000fea0003800000 */
.L_x_263:
        /* <DEDUP_REMOVED lines=13> */
.L_x_266:
[----:B------:R-:W-:Y:S05]  /*14f70*/  BSYNC B1 ;  /* 0x0000000000017941 */ /* 0x000fea0003800000 */
.L_x_265:
        /* <DEDUP_REMOVED lines=13> */
.L_x_268:
[----:B------:R-:W-:Y:S05]  /*15050*/  BSYNC B1 ;  /* 0x0000000000017941 */ /* 0x000fea0003800000 */
.L_x_267:
        /* <DEDUP_REMOVED lines=13> */
.L_x_270:
[----:B------:R-:W-:Y:S05]  /*15130*/  BSYNC B1 ;  /* 0x0000000000017941 */ /* 0x000fea0003800000 */
.L_x_269:
        /* <DEDUP_REMOVED lines=13> */
.L_x_272:
[----:B------:R-:W-:Y:S05]  /*15210*/  BSYNC B1 ;  /* 0x0000000000017941 */ /* 0x000fea0003800000 */
.L_x_271:
        /* <DEDUP_REMOVED lines=13> */
.L_x_274:
[----:B------:R-:W-:Y:S05]  /*152f0*/  BSYNC B1 ;  /* 0x0000000000017941 */ /* 0x000fea0003800000 */
.L_x_273:
        /* <DEDUP_REMOVED lines=13> */
.L_x_276:
[----:B------:R-:W-:Y:S05]  /*153d0*/  BSYNC B1 ;  /* 0x0000000000017941 */ /* 0x000fea0003800000 */
.L_x_275:
        /* <DEDUP_REMOVED lines=13> */
.L_x_278:
[----:B------:R-:W-:Y:S05]  /*154b0*/  BSYNC B1 ;  /* 0x0000000000017941 */ /* 0x000fea0003800000 */
.L_x_277:
        /* <DEDUP_REMOVED lines=13> */
.L_x_280:
[----:B------:R-:W-:Y:S05]  /*15590*/  BSYNC B1 ;  /* 0x0000000000017941 */ /* 0x000fea0003800000 */
.L_x_279:
        /* <DEDUP_REMOVED lines=13> */
.L_x_282:
[----:B------:R-:W-:Y:S05]  /*15670*/  BSYNC B1 ;  /* 0x0000000000017941 */ /* 0x000fea0003800000 */
.L_x_281:
        /* <DEDUP_REMOVED lines=13> */
.L_x_284:
[----:B------:R-:W-:Y:S05]  /*15750*/  BSYNC B1 ;  /* 0x0000000000017941 */ /* 0x000fea0003800000 */
.L_x_283:
        /* <DEDUP_REMOVED lines=13> */
.L_x_286:
[----:B------:R-:W-:Y:S05]  /*15830*/  BSYNC B1 ;  /* 0x0000000000017941 */ /* 0x000fea0003800000 */
.L_x_285:
[----:B0-----:R-:W2:Y:S01]  /*15840*/  LDL.LU R3, [R1+0x250] ;  /* 0x0002500001037983 */ /* 0x001ea20000300800 */
[----:B-----5:R-:W-:Y:S01]  /*15850*/  LOP3.LUT R6, R6, 0xff, RZ, 0xc0, !PT ;  /* 0x000000ff06067812 */ /* 0x020fe200078ec0ff */
[----:B------:R-:W-:Y:S01]  /*15860*/  BSSY B1, `(.L_x_287) ;  /* 0x000000b000017945 */ /* 0x000fe20003800000 */
[----:B------:R-:W-:Y:S02]  /*15870*/  ISETP.LT.OR P1, PT, R0, 0xfa, !P1 ;  /* 0x000000fa0000780c */ /* 0x000fe40004f21670 */
[----:B------:R-:W-:Y:S02]  /*15880*/  F2FP.F16.E5M2.UNPACK_B R6, R6 ;  /* 0x00000006ff06723e */ /* 0x000fe400020004ff */
[----:B------:R-:W-:-:S03]  /*15890*/  PRMT R2, RZ, 0x7610, R2 ;  /* 0x00007610ff027816 */ /* 0x000fc60000000002 */
[----:B------:R-:W-:-:S05]  /*158a0*/  HADD2.F32 R6, -RZ, R6.H0_H0 ;  /* 0x20000006ff067230 */ /* 0x000fca0000004100 */
[----:B------:R-:W-:-:S04]  /*158b0*/  FMUL R6, R6, UR23 ;  /* 0x0000001706067c20 */ /* 0x000fc80008400000 */
[----:B--2---:R-:W-:-:S05]  /*158c0*/  FFMA R6, R3, UR22, R6 ;  /* 0x0000001603067c23 */ /* 0x004fca0008000006 */
[----:B------:R-:W-:-:S05]  /*158d0*/  F2FP.SATFINITE.E5M2.F32.PACK_AB_MERGE_C R3, RZ, R6, RZ ;  /* 0x00000006ff03723e */ /* 0x000fca00048060ff */
[----:B------:R0:W-:Y:S01]  /*158e0*/  @!P2 STG.E.U8 desc[UR20][R24.64+0xf8], R3 ;  /* 0x0000f8031800a986 */ /* 0x0001e2000c101114 */
[----:B------:R-:W-:Y:S05]  /*158f0*/  @P1 BRA `(.L_x_288) ;  /* 0x0000000000041947 */ /* 0x000fea0003800000 */
[----:B------:R2:W5:Y:S02]  /*15900*/  LDG.E.U8 R2, desc[UR20][R4.64+0xf9] ;  /* 0x0000f91404027981 */ /* 0x000564000c1e1100 */
.L_x_288:
[----:B------:R-:W-:Y:S05]  /*15910*/  BSYNC B1 ;  /* 0x0000000000017941 */ /* 0x000fea0003800000 */
.L_x_287:
[----:B------:R-:W2:Y:S01]  /*15920*/  LDL.LU R7, [R1+0x254] ;  /* 0x0002540001077983 */ /* 0x000ea20000300800 */
[----:B-----5:R-:W-:Y:S01]  /*15930*/  LOP3.LUT R2, R2, 0xff, RZ, 0xc0, !PT ;  /* 0x000000ff02027812 */ /* 0x020fe200078ec0ff */
[----:B------:R-:W-:Y:S01]  /*15940*/  BSSY B1, `(.L_x_289) ;  /* 0x0000013000017945 */ /* 0x000fe20003800000 */
[----:B--234-:R-:W-:Y:S02]  /*15950*/  IADD3 R5, P0, R33, 0x80, RZ ;  /* 0x0000008021057810 */ /* 0x01cfe40007f1e0ff */
[----:B------:R-:W-:-:S03]  /*15960*/  F2FP.F16.E5M2.UNPACK_B R2, R2 ;  /* 0x00000002ff02723e */ /* 0x000fc600020004ff */
[----:B0-----:R-:W-:Y:S01]  /*15970*/  IMAD.X R3, RZ, RZ, R35, P0 ;  /* 0x000000ffff037224 */ /* 0x001fe200000e0623 */
[----:B------:R-:W-:Y:S01]  /*15980*/  ISETP.GE.AND P0, PT, R32, 0x81, PT ;  /* 0x000000812000780c */ /* 0x000fe20003f06270 */
[----:B------:R-:W-:Y:S02]  /*15990*/  HADD2.F32 R2, -RZ, R2.H0_H0 ;  /* 0x20000002ff027230 */ /* 0x000fe40000004100 */
[----:B------:R-:W-:Y:S01]  /*159a0*/  IMAD R6, R3, UR6, RZ ;  /* 0x0000000603067c24 */ /* 0x000fe2000f8e02ff */
[----:B------:R-:W-:Y:S02]  /*159b0*/  ISETP.LT.OR P3, PT, R0, 0x1, !P0 ;  /* 0x000000010000780c */ /* 0x000fe40004761670 */
[----:B------:R-:W-:Y:S01]  /*159c0*/  FMUL R4, R2, UR23 ;  /* 0x0000001702047c20 */ /* 0x000fe20008400000 */
[----:B------:R-:W-:-:S04]  /*159d0*/  IMAD.WIDE.U32 R2, R5, UR6, R36 ;  /* 0x0000000605027c25 */ /* 0x000fc8000f8e0024 */
[----:B------:R-:W-:Y:S01]  /*159e0*/  IMAD R5, R5, UR7, R6 ;  /* 0x0000000705057c24 */ /* 0x000fe2000f8e0206 */
[----:B------:R-:W-:-:S04]  /*159f0*/  IADD3 R2, P2, R2, UR10, RZ ;  /* 0x0000000a02027c10 */ /* 0x000fc8000ff5e0ff */
[----:B------:R-:W-:Y:S01]  /*15a00*/  IADD3.X R3, R3, UR11, R5, P2, !PT ;  /* 0x0000000b03037c10 */ /* 0x000fe200097fe405 */
[----:B------:R-:W-:-:S05]  /*15a10*/  FFMA R4, R7, UR22, R4 ;  /* 0x0000001607047c23 */ /* 0x000fca0008000004 */
[----:B------:R-:W-:Y:S02]  /*15a20*/  F2FP.SATFINITE.E5M2.F32.PACK_AB_MERGE_C R7, RZ, R4, RZ ;  /* 0x00000004ff07723e */ /* 0x000fe400048060ff */
[----:B------:R-:W-:-:S03]  /*15a30*/  PRMT R4, RZ, 0x7610, R4 ;  /* 0x00007610ff047816 */ /* 0x000fc60000000004 */
[----:B------:R0:W-:Y:S01]  /*15a40*/  @!P1 STG.E.U8 desc[UR20][R24.64+0xf9], R7 ;  /* 0x0000f90718009986 */ /* 0x0001e2000c101114 */
[----:B------:R-:W-:Y:S05]  /*15a50*/  @P3 BRA `(.L_x_290) ;  /* 0x0000000000043947 */ /* 0x000fea0003800000 */
[----:B------:R2:W5:Y:S02]  /*15a60*/  LDG.E.U8 R4, desc[UR20][R2.64] ;  /* 0x0000001402047981 */ /* 0x000564000c1e1100 */
.L_x_290:
[----:B------:R-:W-:Y:S05]  /*15a70*/  BSYNC B1 ;  /* 0x0000000000017941 */ /* 0x000fea0003800000 */
.L_x_289:
[----:B------:R-:W3:Y:S01]  /*15a80*/  LDL.LU R5, [R1+0x258] ;  /* 0x0002580001057983 */ /* 0x000ee20000300800 */
        /* <DEDUP_REMOVED lines=12> */
.L_x_292:
[----:B------:R-:W-:Y:S05]  /*15b50*/  BSYNC B1 ;  /* 0x0000000000017941 */ /* 0x000fea0003800000 */
.L_x_291:
[----:B---3--:R-:W3:Y:S01]  /*15b60*/  LDL.LU R5, [R1+0x25c] ;  /* 0x00025c0001057983 */ /* 0x008ee20000300800 */
[----:B-----5:R-:W-:Y:S01]  /*15b70*/  LOP3.LUT R4, R4, 0xff, RZ, 0xc0, !PT ;  /* 0x000000ff04047812 */ /* 0x020fe200078ec0ff */
[----:B------:R-:W-:Y:S01]  /*15b80*/  BSSY B1, `(.L_x_293) ;  /* 0x0000013000017945 */ /* 0x000fe20003800000 */
[----:B------:R-:W-:Y:S02]  /*15b90*/  IADD3 R33, P1, R33, 0x88, RZ ;  /* 0x0000008821217810 */ /* 0x000fe40007f3e0ff */
[----:B------:R-:W-:Y:S02]  /*15ba0*/  F2FP.F16.E5M2.UNPACK_B R4, R4 ;  /* 0x00000004ff04723e */ /* 0x000fe400020004ff */
[----:B------:R-:W-:Y:S01]  /*15bb0*/  PRMT R6, RZ, 0x7610, R6 ;  /* 0x00007610ff067816 */ /* 0x000fe20000000006 */
[----:B------:R-:W-:Y:S01]  /*15bc0*/  IMAD.X R34, RZ, RZ, R35, P1 ;  /* 0x000000ffff227224 */ /* 0x000fe200008e0623 */
[----:B------:R-:W-:Y:S01]  /*15bd0*/  ISETP.GE.AND P1, PT, R32, 0x89, PT ;  /* 0x000000892000780c */ /* 0x000fe20003f26270 */
[----:B------:R-:W-:-:S02]  /*15be0*/  HADD2.F32 R4, -RZ, R4.H0_H0 ;  /* 0x20000004ff047230 */ /* 0x000fc40000004100 */
[----:B------:R-:W-:Y:S01]  /*15bf0*/  IMAD R34, R34, UR6, RZ ;  /* 0x0000000622227c24 */ /* 0x000fe2000f8e02ff */
[----:B------:R-:W-:Y:S01]  /*15c00*/  ISETP.LT.OR P5, PT, R0, 0x1, !P1 ;  /* 0x000000010000780c */ /* 0x000fe20004fa1670 */
[----:B------:R-:W-:-:S04]  /*15c10*/  IMAD.WIDE.U32 R36, R33, UR6, R36 ;  /* 0x0000000621247c25 */ /* 0x000fc8000f8e0024 */
[----:B------:R-:W-:Y:S01]  /*15c20*/  FMUL R4, R4, UR23 ;  /* 0x0000001704047c20 */ /* 0x000fe20008400000 */
[----:B------:R-:W-:-:S03]  /*15c30*/  IMAD R33, R33, UR7, R34 ;  /* 0x0000000721217c24 */ /* 0x000fc6000f8e0222 */
[----:B---3--:R-:W-:Y:S01]  /*15c40*/  FFMA R5, R5, UR22, R4 ;  /* 0x0000001605057c23 */ /* 0x008fe20008000004 */
[----:B------:R-:W-:-:S04]  /*15c50*/  IADD3 R4, P3, R36, UR10, RZ ;  /* 0x0000000a24047c10 */ /* 0x000fc8000ff7e0ff */
[----:B0-----:R-:W-:Y:S02]  /*15c60*/  F2FP.SATFINITE.E5M2.F32.PACK_AB_MERGE_C R7, RZ, R5, RZ ;  /* 0x00000005ff07723e */ /* 0x001fe400048060ff */
[----:B------:R-:W-:-:S03]  /*15c70*/  IADD3.X R5, R37, UR11, R33, P3, !PT ;  /* 0x0000000b25057c10 */ /* 0x000fc60009ffe421 */
[----:B------:R0:W-:Y:S01]  /*15c80*/  @!P2 STG.E.U8 desc[UR20][R28.64+0x1], R7 ;  /* 0x000001071c00a986 */ /* 0x0001e2000c101114 */
[----:B------:R-:W-:Y:S05]  /*15c90*/  @P5 BRA `(.L_x_294) ;  /* 0x0000000000045947 */ /* 0x000fea0003800000 */
[----:B------:R3:W5:Y:S02]  /*15ca0*/  LDG.E.U8 R6, desc[UR20][R4.64] ;  /* 0x0000001404067981 */ /* 0x000764000c1e1100 */
.L_x_294:
[----:B------:R-:W-:Y:S05]  /*15cb0*/  BSYNC B1 ;  /* 0x0000000000017941 */ /* 0x000fea0003800000 */
.L_x_293:
        /* <DEDUP_REMOVED lines=13> */
.L_x_296:
[----:B------:R-:W-:Y:S05]  /*15d90*/  BSYNC B1 ;  /* 0x0000000000017941 */ /* 0x000fea0003800000 */
.L_x_295:
        /* <DEDUP_REMOVED lines=13> */
.L_x_298:
[----:B------:R-:W-:Y:S05]  /*15e70*/  BSYNC B1 ;  /* 0x0000000000017941 */ /* 0x000fea0003800000 */
.L_x_297:
        /* <DEDUP_REMOVED lines=13> */
.L_x_300:
[----:B------:R-:W-:Y:S05]  /*15f50*/  BSYNC B1 ;  /* 0x0000000000017941 */ /* 0x000fea0003800000 */
.L_x_299:
        /* <DEDUP_REMOVED lines=13> */
.L_x_302:
[----:B------:R-:W-:Y:S05]  /*16030*/  BSYNC B1 ;  /* 0x0000000000017941 */ /* 0x000fea0003800000 */
.L_x_301:
        /* <DEDUP_REMOVED lines=13> */
.L_x_304:
[----:B------:R-:W-:Y:S05]  /*16110*/  BSYNC B1 ;  /* 0x0000000000017941 */ /* 0x000fea0003800000 */
.L_x_303:
        /* <DEDUP_REMOVED lines=13> */
.L_x_306:
[----:B------:R-:W-:Y:S05]  /*161f0*/  BSYNC B1 ;  /* 0x0000000000017941 */ /* 0x000fea0003800000 */
.L_x_305:
        /* <DEDUP_REMOVED lines=13> */
.L_x_308:
[----:B------:R-:W-:Y:S05]  /*162d0*/  BSYNC B1 ;  /* 0x0000000000017941 */ /* 0x000fea0003800000 */
.L_x_307:
        /* <DEDUP_REMOVED lines=13> */
.L_x_310:
[----:B------:R-:W-:Y:S05]  /*163b0*/  BSYNC B1 ;  /* 0x0000000000017941 */ /* 0x000fea0003800000 */
.L_x_309:
        /* <DEDUP_REMOVED lines=13> */
.L_x_312:
[----:B------:R-:W-:Y:S05]  /*16490*/  BSYNC B1 ;  /* 0x0000000000017941 */ /* 0x000fea0003800000 */
.L_x_311:
        /* <DEDUP_REMOVED lines=13> */
.L_x_314:
[----:B------:R-:W-:Y:S05]  /*16570*/  BSYNC B1 ;  /* 0x0000000000017941 */ /* 0x000fea0003800000 */
.L_x_313:
        /* <DEDUP_REMOVED lines=13> */
.L_x_316:
[----:B------:R-:W-:Y:S05]  /*16650*/  BSYNC B1 ;  /* 0x0000000000017941 */ /* 0x000fea0003800000 */
.L_x_315:
        /* <DEDUP_REMOVED lines=13> */
.L_x_318:
[----:B------:R-:W-:Y:S05]  /*16730*/  BSYNC B1 ;  /* 0x0000000000017941 */ /* 0x000fea0003800000 */
.L_x_317:
        /* <DEDUP_REMOVED lines=13> */
.L_x_320:
[----:B------:R-:W-:Y:S05]  /*16810*/  BSYNC B1 ;  /* 0x0000000000017941 */ /* 0x000fea0003800000 */
.L_x_319:
        /* <DEDUP_REMOVED lines=13> */
.L_x_322:
[----:B------:R-:W-:Y:S05]  /*168f0*/  BSYNC B1 ;  /* 0x0000000000017941 */ /* 0x000fea0003800000 */
.L_x_321:
        /* <DEDUP_REMOVED lines=13> */
.L_x_324:
[----:B------:R-:W-:Y:S05]  /*169d0*/  BSYNC B1 ;  /* 0x0000000000017941 */ /* 0x000fea0003800000 */
.L_x_323:
        /* <DEDUP_REMOVED lines=13> */
.L_x_326:
[----:B------:R-:W-:Y:S05]  /*16ab0*/  BSYNC B1 ;  /* 0x0000000000017941 */ /* 0x000fea0003800000 */
.L_x_325:
        /* <DEDUP_REMOVED lines=13> */
.L_x_328:
[----:B------:R-:W-:Y:S05]  /*16b90*/  BSYNC B1 ;  /* 0x0000000000017941 */ /* 0x000fea0003800000 */
.L_x_327:
        /* <DEDUP_REMOVED lines=13> */
.L_x_330:
[----:B------:R-:W-:Y:S05]  /*16c70*/  BSYNC B1 ;  /* 0x0000000000017941 */ /* 0x000fea0003800000 */
.L_x_329:
        /* <DEDUP_REMOVED lines=13> */
.L_x_332:
[----:B------:R-:W-:Y:S05]  /*16d50*/  BSYNC B1 ;  /* 0x0000000000017941 */ /* 0x000fea0003800000 */
.L_x_331:
        /* <DEDUP_REMOVED lines=13> */
.L_x_334:
[----:B------:R-:W-:Y:S05]  /*16e30*/  BSYNC B1 ;  /* 0x0000000000017941 */ /* 0x000fea0003800000 */
.L_x_333:
        /* <DEDUP_REMOVED lines=13> */
.L_x_336:
[----:B------:R-:W-:Y:S05]  /*16f10*/  BSYNC B1 ;  /* 0x0000000000017941 */ /* 0x000fea0003800000 */
.L_x_335:
        /* <DEDUP_REMOVED lines=13> */
.L_x_338:
[----:B------:R-:W-:Y:S05]  /*16ff0*/  BSYNC B1 ;  /* 0x0000000000017941 */ /* 0x000fea0003800000 */
.L_x_337:
        /* <DEDUP_REMOVED lines=13> */
.L_x_340:
[----:B------:R-:W-:Y:S05]  /*170d0*/  BSYNC B1 ;  /* 0x0000000000017941 */ /* 0x000fea0003800000 */
.L_x_339:
        /* <DEDUP_REMOVED lines=13> */
.L_x_342:
[----:B------:R-:W-:Y:S05]  /*171b0*/  BSYNC B1 ;  /* 0x0000000000017941 */ /* 0x000fea0003800000 */
.L_x_341:
        /* <DEDUP_REMOVED lines=13> */
.L_x_344:
[----:B------:R-:W-:Y:S05]  /*17290*/  BSYNC B1 ;  /* 0x0000000000017941 */ /* 0x000fea0003800000 */
.L_x_343:
        /* <DEDUP_REMOVED lines=13> */
.L_x_346:
[----:B------:R-:W-:Y:S05]  /*17370*/  BSYNC B1 ;  /* 0x0000000000017941 */ /* 0x000fea0003800000 */
.L_x_345:
        /* <DEDUP_REMOVED lines=13> */
.L_x_348:
[----:B------:R-:W-:Y:S05]  /*17450*/  BSYNC B1 ;  /* 0x0000000000017941 */ /* 0x000fea0003800000 */
.L_x_347:
        /* <DEDUP_REMOVED lines=13> */
.L_x_350:
[----:B------:R-:W-:Y:S05]  /*17530*/  BSYNC B1 ;  /* 0x0000000000017941 */ /* 0x000fea0003800000 */
.L_x_349:
        /* <DEDUP_REMOVED lines=13> */
.L_x_352:
[----:B------:R-:W-:Y:S05]  /*17610*/  BSYNC B1 ;  /* 0x0000000000017941 */ /* 0x000fea0003800000 */
.L_x_351:
        /* <DEDUP_REMOVED lines=13> */
.L_x_354:
[----:B------:R-:W-:Y:S05]  /*176f0*/  BSYNC B1 ;  /* 0x0000000000017941 */ /* 0x000fea0003800000 */
.L_x_353:
        /* <DEDUP_REMOVED lines=13> */
.L_x_356:
[----:B------:R-:W-:Y:S05]  /*177d0*/  BSYNC B1 ;  /* 0x0000000000017941 */ /* 0x000fea0003800000 */
.L_x_355:
        /* <DEDUP_REMOVED lines=13> */
.L_x_358:
[----:B------:R-:W-:Y:S05]  /*178b0*/  BSYNC B1 ;  /* 0x0000000000017941 */ /* 0x000fea0003800000 */
.L_x_357:
        /* <DEDUP_REMOVED lines=13> */
.L_x_360:
[----:B------:R-:W-:Y:S05]  /*17990*/  BSYNC B1 ;  /* 0x0000000000017941 */ /* 0x000fea0003800000 */
.L_x_359:
        /* <DEDUP_REMOVED lines=13> */
.L_x_362:
[----:B------:R-:W-:Y:S05]  /*17a70*/  BSYNC B1 ;  /* 0x0000000000017941 */ /* 0x000fea0003800000 */
.L_x_361:
        /* <DEDUP_REMOVED lines=13> */
.L_x_364:
[----:B------:R-:W-:Y:S05]  /*17b50*/  BSYNC B1 ;  /* 0x0000000000017941 */ /* 0x000fea0003800000 */
.L_x_363:
        /* <DEDUP_REMOVED lines=13> */
.L_x_366:
[----:B------:R-:W-:Y:S05]  /*17c30*/  BSYNC B1 ;  /* 0x0000000000017941 */ /* 0x000fea0003800000 */
.L_x_365:
        /* <DEDUP_REMOVED lines=13> */
.L_x_368:
[----:B------:R-:W-:Y:S05]  /*17d10*/  BSYNC B1 ;  /* 0x0000000000017941 */ /* 0x000fea0003800000 */
.L_x_367:
        /* <DEDUP_REMOVED lines=13> */
.L_x_370:
[----:B------:R-:W-:Y:S05]  /*17df0*/  BSYNC B1 ;  /* 0x0000000000017941 */ /* 0x000fea0003800000 */
.L_x_369:
        /* <DEDUP_REMOVED lines=13> */
.L_x_372:
[----:B------:R-:W-:Y:S05]  /*17ed0*/  BSYNC B1 ;  /* 0x0000000000017941 */ /* 0x000fea0003800000 */
.L_x_371:
        /* <DEDUP_REMOVED lines=13> */
.L_x_374:
[----:B------:R-:W-:Y:S05]  /*17fb0*/  BSYNC B1 ;  /* 0x0000000000017941 */ /* 0x000fea0003800000 */
.L_x_373:
        /* <DEDUP_REMOVED lines=13> */
.L_x_376:
[----:B------:R-:W-:Y:S05]  /*18090*/  BSYNC B1 ;  /* 0x0000000000017941 */ /* 0x000fea0003800000 */
.L_x_375:
        /* <DEDUP_REMOVED lines=13> */
.L_x_378:
[----:B------:R-:W-:Y:S05]  /*18170*/  BSYNC B1 ;  /* 0x0000000000017941 */ /* 0x000fea0003800000 */
.L_x_377:
        /* <DEDUP_REMOVED lines=13> */
.L_x_380:
[----:B------:R-:W-:Y:S05]  /*18250*/  BSYNC B1 ;  /* 0x0000000000017941 */ /* 0x000fea0003800000 */
.L_x_379:
        /* <DEDUP_REMOVED lines=13> */
.L_x_382:
[----:B------:R-:W-:Y:S05]  /*18330*/  BSYNC B1 ;  /* 0x0000000000017941 */ /* 0x000fea0003800000 */
.L_x_381:
        /* <DEDUP_REMOVED lines=13> */
.L_x_384:
[----:B------:R-:W-:Y:S05]  /*18410*/  BSYNC B1 ;  /* 0x0000000000017941 */ /* 0x000fea0003800000 */
.L_x_383:
        /* <DEDUP_REMOVED lines=13> */
.L_x_386:
[----:B------:R-:W-:Y:S05]  /*184f0*/  BSYNC B1 ;  /* 0x0000000000017941 */ /* 0x000fea0003800000 */
.L_x_385:
        /* <DEDUP_REMOVED lines=13> */
.L_x_388:
[----:B------:R-:W-:Y:S05]  /*185d0*/  BSYNC B1 ;  /* 0x0000000000017941 */ /* 0x000fea0003800000 */
.L_x_387:
        /* <DEDUP_REMOVED lines=13> */
.L_x_390:
[----:B------:R-:W-:Y:S05]  /*186b0*/  BSYNC B1 ;  /* 0x0000000000017941 */ /* 0x000fea0003800000 */
.L_x_389:
        /* <DEDUP_REMOVED lines=13> */
.L_x_392:
[----:B------:R-:W-:Y:S05]  /*18790*/  BSYNC B1 ;  /* 0x0000000000017941 */ /* 0x000fea0003800000 */
.L_x_391:
        /* <DEDUP_REMOVED lines=13> */
.L_x_394:
[----:B------:R-:W-:Y:S05]  /*18870*/  BSYNC B1 ;  /* 0x0000000000017941 */ /* 0x000fea0003800000 */
.L_x_393:
        /* <DEDUP_REMOVED lines=13> */
.L_x_396:
[----:B------:R-:W-:Y:S05]  /*18950*/  BSYNC B1 ;  /* 0x0000000000017941 */ /* 0x000fea0003800000 */
.L_x_395:
        /* <DEDUP_REMOVED lines=13> */
.L_x_398:
[----:B------:R-:W-:Y:S05]  /*18a30*/  BSYNC B1 ;  /* 0x0000000000017941 */ /* 0x000fea0003800000 */
.L_x_397:
        /* <DEDUP_REMOVED lines=13> */
.L_x_400:
[----:B------:R-:W-:Y:S05]  /*18b10*/  BSYNC B1 ;  /* 0x0000000000017941 */ /* 0x000fea0003800000 */
.L_x_399:
        /* <DEDUP_REMOVED lines=13> */
.L_x_402:
[----:B------:R-:W-:Y:S05]  /*18bf0*/  BSYNC B1 ;  /* 0x0000000000017941 */ /* 0x000fea0003800000 */
.L_x_401:
        /* <DEDUP_REMOVED lines=13> */
.L_x_404:
[----:B------:R-:W-:Y:S05]  /*18cd0*/  BSYNC B1 ;  /* 0x0000000000017941 */ /* 0x000fea0003800000 */
.L_x_403:
        /* <DEDUP_REMOVED lines=13> */
.L_x_406:
[----:B------:R-:W-:Y:S05]  /*18db0*/  BSYNC B1 ;  /* 0x0000000000017941 */ /* 0x000fea0003800000 */
.L_x_405:
        /* <DEDUP_REMOVED lines=13> */
.L_x_408:
[----:B------:R-:W-:Y:S05]  /*18e90*/  BSYNC B1 ;  /* 0x0000000000017941 */ /* 0x000fea0003800000 */
.L_x_407:
        /* <DEDUP_REMOVED lines=13> */
.L_x_410:
[----:B------:R-:W-:Y:S05]  /*18f70*/  BSYNC B1 ;  /* 0x0000000000017941 */ /* 0x000fea0003800000 */
.L_x_409:
        /* <DEDUP_REMOVED lines=13> */
.L_x_412:
[----:B------:R-:W-:Y:S05]  /*19050*/  BSYNC B1 ;  /* 0x0000000000017941 */ /* 0x000fea0003800000 */
.L_x_411:
        /* <DEDUP_REMOVED lines=13> */
.L_x_414:
[----:B------:R-:W-:Y:S05]  /*19130*/  BSYNC B1 ;  /* 0x0000000000017941 */ /* 0x000fea0003800000 */
.L_x_413:
        /* <DEDUP_REMOVED lines=13> */
.L_x_416:
[----:B------:R-:W-:Y:S05]  /*19210*/  BSYNC B1 ;  /* 0x0000000000017941 */ /* 0x000fea0003800000 */
.L_x_415:
        /* <DEDUP_REMOVED lines=13> */
.L_x_418:
[----:B------:R-:W-:Y:S05]  /*192f0*/  BSYNC B1 ;  /* 0x0000000000017941 */ /* 0x000fea0003800000 */
.L_x_417:
        /* <DEDUP_REMOVED lines=13> */
.L_x_420:
[----:B------:R-:W-:Y:S05]  /*193d0*/  BSYNC B1 ;  /* 0x0000000000017941 */ /* 0x000fea0003800000 */
.L_x_419:
        /* <DEDUP_REMOVED lines=13> */
.L_x_422:
[----:B------:R-:W-:Y:S05]  /*194b0*/  BSYNC B1 ;  /* 0x0000000000017941 */ /* 0x000fea0003800000 */
.L_x_421:
        /* <DEDUP_REMOVED lines=13> */
.L_x_424:
[----:B------:R-:W-:Y:S05]  /*19590*/  BSYNC B1 ;  /* 0x0000000000017941 */ /* 0x000fea0003800000 */
.L_x_423:
        /* <DEDUP_REMOVED lines=13> */
.L_x_426:
[----:B------:R-:W-:Y:S05]  /*19670*/  BSYNC B1 ;  /* 0x0000000000017941 */ /* 0x000fea0003800000 */
.L_x_425:
        /* <DEDUP_REMOVED lines=13> */
.L_x_428:
[----:B------:R-:W-:Y:S05]  /*19750*/  BSYNC B1 ;  /* 0x0000000000017941 */ /* 0x000fea0003800000 */
.L_x_427:
        /* <DEDUP_REMOVED lines=13> */
.L_x_430:
[----:B------:R-:W-:Y:S05]  /*19830*/  BSYNC B1 ;  /* 0x0000000000017941 */ /* 0x000fea0003800000 */
.L_x_429:
        /* <DEDUP_REMOVED lines=13> */
.L_x_432:
[----:B------:R-:W-:Y:S05]  /*19910*/  BSYNC B1 ;  /* 0x0000000000017941 */ /* 0x000fea0003800000 */
.L_x_431:
        /* <DEDUP_REMOVED lines=13> */
.L_x_434:
[----:B------:R-:W-:Y:S05]  /*199f0*/  BSYNC B1 ;  /* 0x0000000000017941 */ /* 0x000fea0003800000 */
.L_x_433:
        /* <DEDUP_REMOVED lines=13> */
.L_x_436:
[----:B------:R-:W-:Y:S05]  /*19ad0*/  BSYNC B1 ;  /* 0x0000000000017941 */ /* 0x000fea0003800000 */
.L_x_435:
        /* <DEDUP_REMOVED lines=13> */
.L_x_438:
[----:B------:R-:W-:Y:S05]  /*19bb0*/  BSYNC B1 ;  /* 0x0000000000017941 */ /* 0x000fea0003800000 */
.L_x_437:
        /* <DEDUP_REMOVED lines=13> */
.L_x_440:
[----:B------:R-:W-:Y:S05]  /*19c90*/  BSYNC B1 ;  /* 0x0000000000017941 */ /* 0x000fea0003800000 */
.L_x_439:
        /* <DEDUP_REMOVED lines=13> */
.L_x_442:
[----:B------:R-:W-:Y:S05]  /*19d70*/  BSYNC B1 ;  /* 0x0000000000017941 */ /* 0x000fea0003800000 */
.L_x_441:
        /* <DEDUP_REMOVED lines=13> */
.L_x_444:
[----:B------:R-:W-:Y:S05]  /*19e50*/  BSYNC B1 ;  /* 0x0000000000017941 */ /* 0x000fea0003800000 */
.L_x_443:
        /* <DEDUP_REMOVED lines=13> */
.L_x_446:
[----:B------:R-:W-:Y:S05]  /*19f30*/  BSYNC B1 ;  /* 0x0000000000017941 */ /* 0x000fea0003800000 */
.L_x_445:
        /* <DEDUP_REMOVED lines=13> */
.L_x_448:
[----:B------:R-:W-:Y:S05]  /*1a010*/  BSYNC B1 ;  /* 0x0000000000017941 */ /* 0x000fea0003800000 */
.L_x_447:
        /* <DEDUP_REMOVED lines=13> */
.L_x_450:
[----:B------:R-:W-:Y:S05]  /*1a0f0*/  BSYNC B1 ;  /* 0x0000000000017941 */ /* 0x000fea0003800000 */
.L_x_449:
        /* <DEDUP_REMOVED lines=13> */
.L_x_452:
[----:B------:R-:W-:Y:S05]  /*1a1d0*/  BSYNC B1 ;  /* 0x0000000000017941 */ /* 0x000fea0003800000 */
.L_x_451:
        /* <DEDUP_REMOVED lines=13> */
.L_x_454:
[----:B------:R-:W-:Y:S05]  /*1a2b0*/  BSYNC B1 ;  /* 0x0000000000017941 */ /* 0x000fea0003800000 */
.L_x_453:
        /* <DEDUP_REMOVED lines=13> */
.L_x_456:
[----:B------:R-:W-:Y:S05]  /*1a390*/  BSYNC B1 ;  /* 0x0000000000017941 */ /* 0x000fea0003800000 */
.L_x_455:
        /* <DEDUP_REMOVED lines=13> */
.L_x_458:
[----:B------:R-:W-:Y:S05]  /*1a470*/  BSYNC B1 ;  /* 0x0000000000017941 */ /* 0x000fea0003800000 */
.L_x_457:
        /* <DEDUP_REMOVED lines=13> */
.L_x_460:
[----:B------:R-:W-:Y:S05]  /*1a550*/  BSYNC B1 ;  /* 0x0000000000017941 */ /* 0x000fea0003800000 */
.L_x_459:
        /* <DEDUP_REMOVED lines=13> */
.L_x_462:
[----:B------:R-:W-:Y:S05]  /*1a630*/  BSYNC B1 ;  /* 0x0000000000017941 */ /* 0x000fea0003800000 */
.L_x_461:
        /* <DEDUP_REMOVED lines=13> */
.L_x_464:
[----:B------:R-:W-:Y:S05]  /*1a710*/  BSYNC B1 ;  /* 0x0000000000017941 */ /* 0x000fea0003800000 */
.L_x_463:
        /* <DEDUP_REMOVED lines=13> */
.L_x_466:
[----:B------:R-:W-:Y:S05]  /*1a7f0*/  BSYNC B1 ;  /* 0x0000000000017941 */ /* 0x000fea0003800000 */
.L_x_465:
        /* <DEDUP_REMOVED lines=13> */
.L_x_468:
[----:B------:R-:W-:Y:S05]  /*1a8d0*/  BSYNC B1 ;  /* 0x0000000000017941 */ /* 0x000fea0003800000 */
.L_x_467:
        /* <DEDUP_REMOVED lines=13> */
.L_x_470:
[----:B------:R-:W-:Y:S05]  /*1a9b0*/  BSYNC B1 ;  /* 0x0000000000017941 */ /* 0x000fea0003800000 */
.L_x_469:
        /* <DEDUP_REMOVED lines=13> */
.L_x_472:
[----:B------:R-:W-:Y:S05]  /*1aa90*/  BSYNC B1 ;  /* 0x0000000000017941 */ /* 0x000fea0003800000 */
.L_x_471:
        /* <DEDUP_REMOVED lines=13> */
.L_x_474:
[----:B------:R-:W-:Y:S05]  /*1ab70*/  BSYNC B1 ;  /* 0x0000000000017941 */ /* 0x000fea0003800000 */
.L_x_473:
        /* <DEDUP_REMOVED lines=13> */
.L_x_476:
[----:B------:R-:W-:Y:S05]  /*1ac50*/  BSYNC B1 ;  /* 0x0000000000017941 */ /* 0x000fea0003800000 */
.L_x_475:
        /* <DEDUP_REMOVED lines=13> */
.L_x_478:
[----:B------:R-:W-:Y:S05]  /*1ad30*/  BSYNC B1 ;  /* 0x0000000000017941 */ /* 0x000fea0003800000 */
.L_x_477:
        /* <DEDUP_REMOVED lines=13> */
.L_x_480:
[----:B------:R-:W-:Y:S05]  /*1ae10*/  BSYNC B1 ;  /* 0x0000000000017941 */ /* 0x000fea0003800000 */
.L_x_479:
        /* <DEDUP_REMOVED lines=13> */
.L_x_482:
[----:B------:R-:W-:Y:S05]  /*1aef0*/  BSYNC B1 ;  /* 0x0000000000017941 */ /* 0x000fea0003800000 */
.L_x_481:
        /* <DEDUP_REMOVED lines=13> */
.L_x_484:
[----:B------:R-:W-:Y:S05]  /*1afd0*/  BSYNC B1 ;  /* 0x0000000000017941 */ /* 0x000fea0003800000 */
.L_x_483:
        /* <DEDUP_REMOVED lines=13> */
.L_x_486:
[----:B------:R-:W-:Y:S05]  /*1b0b0*/  BSYNC B1 ;  /* 0x0000000000017941 */ /* 0x000fea0003800000 */
.L_x_485:
        /* <DEDUP_REMOVED lines=13> */
.L_x_488:
[----:B------:R-:W-:Y:S05]  /*1b190*/  BSYNC B1 ;  /* 0x0000000000017941 */ /* 0x000fea0003800000 */
.L_x_487:
        /* <DEDUP_REMOVED lines=13> */
.L_x_490:
[----:B------:R-:W-:Y:S05]  /*1b270*/  BSYNC B1 ;  /* 0x0000000000017941 */ /* 0x000fea0003800000 */
.L_x_489:
        /* <DEDUP_REMOVED lines=13> */
.L_x_492:
[----:B------:R-:W-:Y:S05]  /*1b350*/  BSYNC B1 ;  /* 0x0000000000017941 */ /* 0x000fea0003800000 */
.L_x_491:
        /* <DEDUP_REMOVED lines=13> */
.L_x_494:
[----:B------:R-:W-:Y:S05]  /*1b430*/  BSYNC B1 ;  /* 0x0000000000017941 */ /* 0x000fea0003800000 */
.L_x_493:
        /* <DEDUP_REMOVED lines=13> */
.L_x_496:
[----:B------:R-:W-:Y:S05]  /*1b510*/  BSYNC B1 ;  /* 0x0000000000017941 */ /* 0x000fea0003800000 */
.L_x_495:
        /* <DEDUP_REMOVED lines=13> */
.L_x_498:
[----:B------:R-:W-:Y:S05]  /*1b5f0*/  BSYNC B1 ;  /* 0x0000000000017941 */ /* 0x000fea0003800000 */
.L_x_497:
        /* <DEDUP_REMOVED lines=13> */
.L_x_500:
[----:B------:R-:W-:Y:S05]  /*1b6d0*/  BSYNC B1 ;  /* 0x0000000000017941 */ /* 0x000fea0003800000 */
.L_x_499:
        /* <DEDUP_REMOVED lines=13> */
.L_x_502:
[----:B------:R-:W-:Y:S05]  /*1b7b0*/  BSYNC B1 ;  /* 0x0000000000017941 */ /* 0x000fea0003800000 */
.L_x_501:
        /* <DEDUP_REMOVED lines=13> */
.L_x_504:
[----:B------:R-:W-:Y:S05]  /*1b890*/  BSYNC B1 ;  /* 0x0000000000017941 */ /* 0x000fea0003800000 */
.L_x_503:
        /* <DEDUP_REMOVED lines=13> */
.L_x_506:
[----:B------:R-:W-:Y:S05]  /*1b970*/  BSYNC B1 ;  /* 0x0000000000017941 */ /* 0x000fea0003800000 */
.L_x_505:
        /* <DEDUP_REMOVED lines=13> */
.L_x_508:
[----:B------:R-:W-:Y:S05]  /*1ba50*/  BSYNC B1 ;  /* 0x0000000000017941 */ /* 0x000fea0003800000 */
.L_x_507:
        /* <DEDUP_REMOVED lines=13> */
.L_x_510:
[----:B------:R-:W-:Y:S05]  /*1bb30*/  BSYNC B1 ;  /* 0x0000000000017941 */ /* 0x000fea0003800000 */
.L_x_509:
        /* <DEDUP_REMOVED lines=13> */
.L_x_512:
[----:B------:R-:W-:Y:S05]  /*1bc10*/  BSYNC B1 ;  /* 0x0000000000017941 */ /* 0x000fea0003800000 */
.L_x_511:
        /* <DEDUP_REMOVED lines=13> */
.L_x_514:
[----:B------:R-:W-:Y:S05]  /*1bcf0*/  BSYNC B1 ;  /* 0x0000000000017941 */ /* 0x000fea0003800000 */
.L_x_513:
        /* <DEDUP_REMOVED lines=13> */
.L_x_516:
[----:B------:R-:W-:Y:S05]  /*1bdd0*/  BSYNC B1 ;  /* 0x0000000000017941 */ /* 0x000fea0003800000 */
.L_x_515:
        /* <DEDUP_REMOVED lines=13> */
.L_x_518:
[----:B------:R-:W-:Y:S05]  /*1beb0*/  BSYNC B1 ;  /* 0x0000000000017941 */ /* 0x000fea0003800000 */
.L_x_517:
        /* <DEDUP_REMOVED lines=13> */
.L_x_520:
[----:B------:R-:W-:Y:S05]  /*1bf90*/  BSYNC B1 ;  /* 0x0000000000017941 */ /* 0x000fea0003800000 */
.L_x_519:
        /* <DEDUP_REMOVED lines=13> */
.L_x_522:
[----:B------:R-:W-:Y:S05]  /*1c070*/  BSYNC B1 ;  /* 0x0000000000017941 */ /* 0x000fea0003800000 */
.L_x_521:
        /* <DEDUP_REMOVED lines=13> */
.L_x_524:
[----:B------:R-:W-:Y:S05]  /*1c150*/  BSYNC B1 ;  /* 0x0000000000017941 */ /* 0x000fea0003800000 */
.L_x_523:
        /* <DEDUP_REMOVED lines=13> */
.L_x_526:
[----:B------:R-:W-:Y:S05]  /*1c230*/  BSYNC B1 ;  /* 0x0000000000017941 */ /* 0x000fea0003800000 */
.L_x_525:
        /* <DEDUP_REMOVED lines=13> */
.L_x_528:
[----:B------:R-:W-:Y:S05]  /*1c310*/  BSYNC B1 ;  /* 0x0000000000017941 */ /* 0x000fea0003800000 */
.L_x_527:
        /* <DEDUP_REMOVED lines=13> */
.L_x_530:
[----:B------:R-:W-:Y:S05]  /*1c3f0*/  BSYNC B1 ;  /* 0x0000000000017941 */ /* 0x000fea0003800000 */
.L_x_529:
        /* <DEDUP_REMOVED lines=13> */
.L_x_532:
[----:B------:R-:W-:Y:S05]  /*1c4d0*/  BSYNC B1 ;  /* 0x0000000000017941 */ /* 0x000fea0003800000 */
.L_x_531:
        /* <DEDUP_REMOVED lines=13> */
.L_x_534:
[----:B------:R-:W-:Y:S05]  /*1c5b0*/  BSYNC B1 ;  /* 0x0000000000017941 */ /* 0x000fea0003800000 */
.L_x_533:
        /* <DEDUP_REMOVED lines=13> */
.L_x_536:
[----:B------:R-:W-:Y:S05]  /*1c690*/  BSYNC B1 ;  /* 0x0000000000017941 */ /* 0x000fea0003800000 */
.L_x_535:
        /* <DEDUP_REMOVED lines=13> */
.L_x_538:
[----:B------:R-:W-:Y:S05]  /*1c770*/  BSYNC B1 ;  /* 0x0000000000017941 */ /* 0x000fea0003800000 */
.L_x_537:
        /* <DEDUP_REMOVED lines=13> */
.L_x_540:
[----:B------:R-:W-:Y:S05]  /*1c850*/  BSYNC B1 ;  /* 0x0000000000017941 */ /* 0x000fea0003800000 */
.L_x_539:
[----:B--234-:R-:W2:Y:S01]  /*1c860*/  LDL.LU R3, [R1+0x44c] ;  /* 0x00044c0001037983 */ /* 0x01cea20000300800 */
        /* <DEDUP_REMOVED lines=12> */
.L_x_542:
[----:B------:R-:W-:Y:S05]  /*1c930*/  BSYNC B1 ;  /* 0x0000000000017941 */ /* 0x000fea0003800000 */
.L_x_541:
[----:B--2---:R-:W2:Y:S01]  /*1c940*/  LDL.LU R3, [R1+0x450] ;  /* 0x0004500001037983 */ /* 0x004ea20000300800 */
        /* <DEDUP_REMOVED lines=12> */
.L_x_544:
[----:B------:R-:W-:Y:S05]  /*1ca10*/  BSYNC B1 ;  /* 0x0000000000017941 */ /* 0x000fea0003800000 */
.L_x_543:
[----:B------:R-:W-:Y:S05]  /*1ca20*/  @P1 BRA `(.L_x_545) ;  /* 0x00000048008c1947 */ /* 0x000fea0003800000 */
[----:B------:R-:W2:Y:S01]  /*1ca30*/  LDL.LU R2, [R1+0x454] ;  /* 0x0004540001027983 */ /* 0x000ea20000300800 */
[----:B-----5:R-:W-:-:S04]  /*1ca40*/  LOP3.LUT R0, R0, 0xff, RZ, 0xc0, !PT ;  /* 0x000000ff00007812 */ /* 0x020fc800078ec0ff */
[----:B------:R-:W-:-:S05]  /*1ca50*/  F2FP.F16.E5M2.UNPACK_B R0, R0 ;  /* 0x00000000ff00723e */ /* 0x000fca00020004ff */
[----:B------:R-:W-:-:S05]  /*1ca60*/  HADD2.F32 R0, -RZ, R0.H0_H0 ;  /* 0x20000000ff007230 */ /* 0x000fca0000004100 */
[----:B------:R-:W-:-:S04]  /*1ca70*/  FMUL R0, R0, UR23 ;  /* 0x0000001700007c20 */ /* 0x000fc80008400000 */
[----:B--2---:R-:W-:-:S05]  /*1ca80*/  FFMA R0, R2, UR22, R0 ;  /* 0x0000001602007c23 */ /* 0x004fca0008000000 */
[----:B------:R-:W-:-:S05]  /*1ca90*/  F2FP.SATFINITE.E5M2.F32.PACK_AB_MERGE_C R3, RZ, R0, RZ ;  /* 0x00000000ff03723e */ /* 0x000fca00048060ff */
[----:B------:R2:W-:Y:S01]  /*1caa0*/  STG.E.U8 desc[UR20][R26.64+0xf9], R3 ;  /* 0x0000f9031a007986 */ /* 0x0005e2000c101114 */
[----:B------:R-:W-:Y:S05]  /*1cab0*/  BRA `(.L_x_545) ;  /* 0x0000004800687947 */ /* 0x000fea0003800000 */
.L_x_32:
[----:B------:R-:W-:Y:S01]  /*1cac0*/  ISETP.GE.AND P3, PT, R32, 0x1, PT ;  /* 0x000000012000780c */ /* 0x000fe20003f66270 */
[----:B------:R-:W-:Y:S01]  /*1cad0*/  FMUL R4, R4, UR22 ;  /* 0x0000001604047c20 */ /* 0x000fe20008400000 */
[----:B------:R-:W2:Y:S02]  /*1cae0*/  LDL.LU R35, [R1+0x200] ;  /* 0x0002000001237983 */ /* 0x000ea40000300800 */
[----:B------:R-:W-:Y:S02]  /*1caf0*/  ISETP.LT.OR P0, PT, R0, 0x1, !P3 ;  /* 0x000000010000780c */ /* 0x000fe40005f01670 */
[----:B------:R-:W-:Y:S01]  /*1cb00*/  F2FP.SATFINITE.E5M2.F32.PACK_AB_MERGE_C R4, RZ, R4, RZ ;  /* 0x00000004ff04723e */ /* 0x000fe200048060ff */
[----:B------:R-:W-:Y:S01]  /*1cb10*/  FMUL R5, R5, UR22 ;  /* 0x0000001605057c20 */ /* 0x000fe20008400000 */
[----:B------:R-:W-:Y:S01]  /*1cb20*/  ISETP.GE.AND P2, PT, R32, 0x9, PT ;  /* 0x000000092000780c */ /* 0x000fe20003f46270 */
[----:B------:R-:W-:Y:S01]  /*1cb30*/  FMUL R6, R6, UR22 ;  /* 0x0000001606067c20 */ /* 0x000fe20008400000 */
[----:B------:R-:W-:Y:S01]  /*1cb40*/  FMUL R7, R7, UR22 ;  /* 0x0000001607077c20 */ /* 0x000fe20008400000 */
[----:B------:R-:W-:Y:S01]  /*1cb50*/  ISETP.LT.OR P1, PT, R0, 0x9, !P3 ;  /* 0x000000090000780c */ /* 0x000fe20005f21670 */
[----:B------:R-:W-:Y:S01]  /*1cb60*/  FMUL R8, R8, UR22 ;  /* 0x0000001608087c20 */ /* 0x000fe20008400000 */
[----:B------:R-:W-:Y:S01]  /*1cb70*/  FMUL R9, R9, UR22 ;  /* 0x0000001609097c20 */ /* 0x000fe20008400000 */
[----:B------:R-:W-:Y:S01]  /*1cb80*/  FMUL R10, R10, UR22 ;  /* 0x000000160a0a7c20 */ /* 0x000fe20008400000 */
[----:B------:R-:W-:Y:S01]  /*1cb90*/  FMUL R11, R11, UR22 ;  /* 0x000000160b0b7c20 */ /* 0x000fe20008400000 */
[----:B------:R-:W-:Y:S01]  /*1cba0*/  FMUL R12, R12, UR22 ;  /* 0x000000160c0c7c20 */ /* 0x000fe20008400000 */
[----:B------:R-:W-:Y:S01]  /*1cbb0*/  @!P0 STG.E.U8 desc[UR20][R2.64], R4 ;  /* 0x0000000402008986 */ /* 0x000fe2000c101114 */
[----:B------:R-:W-:-:S02]  /*1cbc0*/  ISETP.LT.OR P0, PT, R0, 0x2, !P3 ;  /* 0x000000020000780c */ /* 0x000fc40005f01670 */
[----:B------:R-:W-:Y:S01]  /*1cbd0*/  F2FP.SATFINITE.E5M2.F32.PACK_AB_MERGE_C R5, RZ, R5, RZ ;  /* 0x00000005ff05723e */ /* 0x000fe200048060ff */
[----:B------:R-:W-:Y:S01]  /*1cbe0*/  FMUL R13, R13, UR22 ;  /* 0x000000160d0d7c20 */ /* 0x000fe20008400000 */
[----:B------:R-:W-:Y:S01]  /*1cbf0*/  F2FP.SATFINITE.E5M2.F32.PACK_AB_MERGE_C R6, RZ, R6, RZ ;  /* 0x00000006ff06723e */ /* 0x000fe200048060ff */
[----:B------:R-:W-:Y:S01]  /*1cc00*/  FMUL R14, R14, UR22 ;  /* 0x000000160e0e7c20 */ /* 0x000fe20008400000 */
[----:B------:R-:W-:Y:S01]  /*1cc10*/  FMUL R15, R15, UR22 ;  /* 0x000000160f0f7c20 */ /* 0x000fe20008400000 */
[----:B------:R-:W-:Y:S01]  /*1cc20*/  FMUL R16, R16, UR22 ;  /* 0x0000001610107c20 */ /* 0x000fe20008400000 */
[----:B------:R-:W-:Y:S01]  /*1cc30*/  FMUL R17, R17, UR22 ;  /* 0x0000001611117c20 */ /* 0x000fe20008400000 */
[----:B------:R-:W-:Y:S01]  /*1cc40*/  FMUL R18, R18, UR22 ;  /* 0x0000001612127c20 */ /* 0x000fe20008400000 */
[----:B------:R-:W-:Y:S01]  /*1cc50*/  FMUL R19, R19, UR22 ;  /* 0x0000001613137c20 */ /* 0x000fe20008400000 */
[----:B------:R-:W-:Y:S01]  /*1cc60*/  FMUL R20, R20, UR22 ;  /* 0x0000001614147c20 */ /* 0x000fe20008400000 */
[----:B------:R-:W-:Y:S01]  /*1cc70*/  FMUL R21, R21, UR22 ;  /* 0x0000001615157c20 */ /* 0x000fe20008400000 */
[----:B------:R0:W-:Y:S01]  /*1cc80*/  @!P0 STG.E.U8 desc[UR20][R2.64+0x1], R5 ;  /* 0x0000010502008986 */ /* 0x0001e2000c101114 */
[----:B------:R-:W-:-:S02]  /*1cc90*/  ISETP.LT.OR P0, PT, R0, 0x1, !P2 ;  /* 0x000000010000780c */ /* 0x000fc40005701670 */
[----:B------:R-:W-:Y:S01]  /*1cca0*/  F2FP.SATFINITE.E5M2.F32.PACK_AB_MERGE_C R7, RZ, R7, RZ ;  /* 0x00000007ff07723e */ /* 0x000fe200048060ff */
[----:B------:R-:W4:Y:S01]  /*1ccb0*/  LDL.LU R34, [R1+0x204] ;  /* 0x0002040001227983 */ /* 0x000f220000300800 */
[----:B------:R-:W-:Y:S02]  /*1ccc0*/  F2FP.SATFINITE.E5M2.F32.PACK_AB_MERGE_C R8, RZ, R8, RZ ;  /* 0x00000008ff08723e */ /* 0x000fe400048060ff */
[----:B------:R-:W-:Y:S01]  /*1ccd0*/  F2FP.SATFINITE.E5M2.F32.PACK_AB_MERGE_C R9, RZ, R9, RZ ;  /* 0x00000009ff09723e */ /* 0x000fe200048060ff */
[----:B------:R-:W5:Y:S01]  /*1cce0*/  LDL.LU R38, [R1+0x208] ;  /* 0x0002080001267983 */ /* 0x000f620000300800 */
[----:B------:R-:W-:Y:S02]  /*1ccf0*/  ISETP.LT.OR P5, PT, R0, 0xa, !P2 ;  /* 0x0000000a0000780c */ /* 0x000fe400057a1670 */
[----:B------:R-:W-:Y:S01]  /*1cd00*/  F2FP.SATFINITE.E5M2.F32.PACK_AB_MERGE_C R10, RZ, R10, RZ ;  /* 0x0000000aff0a723e */ /* 0x000fe200048060ff */
[----:B------:R-:W-:Y:S01]  /*1cd10*/  FMUL R22, R22, UR22 ;  /* 0x0000001616167c20 */ /* 0x000fe20008400000 */
[----:B------:R-:W-:Y:S01]  /*1cd20*/  F2FP.SATFINITE.E5M2.F32.PACK_AB_MERGE_C R11, RZ, R11, RZ ;  /* 0x0000000bff0b723e */ /* 0x000fe200048060ff */
[----:B------:R-:W-:Y:S01]  /*1cd30*/  @!P0 STG.E.U8 desc[UR20][R24.64], R6 ;  /* 0x0000000618008986 */ /* 0x000fe2000c101114 */
[----:B------:R-:W-:-:S02]  /*1cd40*/  ISETP.LT.OR P0, PT, R0, 0x2, !P2 ;  /* 0x000000020000780c */ /* 0x000fc40005701670 */
[----:B------:R-:W-:Y:S01]  /*1cd50*/  F2FP.SATFINITE.E5M2.F32.PACK_AB_MERGE_C R12, RZ, R12, RZ ;  /* 0x0000000cff0c723e */ /* 0x000fe200048060ff */
[----:B------:R-:W3:Y:S01]  /*1cd60*/  LDL.LU R37, [R1+0x20c] ;  /* 0x00020c0001257983 */ /* 0x000ee20000300800 */
[----:B------:R-:W-:Y:S02]  /*1cd70*/  F2FP.SATFINITE.E5M2.F32.PACK_AB_MERGE_C R13, RZ, R13, RZ ;  /* 0x0000000dff0d723e */ /* 0x000fe400048060ff */
[----:B------:R-:W-:Y:S01]  /*1cd80*/  F2FP.SATFINITE.E5M2.F32.PACK_AB_MERGE_C R14, RZ, R14, RZ ;  /* 0x0000000eff0e723e */ /* 0x000fe200048060ff */
[----:B------:R-:W-:Y:S01]  /*1cd90*/  FMUL R23, R23, UR22 ;  /* 0x0000001617177c20 */ /* 0x000fe20008400000 */
[----:B------:R-:W-:Y:S01]  /*1cda0*/  F2FP.SATFINITE.E5M2.F32.PACK_AB_MERGE_C R15, RZ, R15, RZ ;  /* 0x0000000fff0f723e */ /* 0x000fe200048060ff */
[----:B------:R-:W4:Y:S04]  /*1cdb0*/  LDL.LU R33, [R1+0x210] ;  /* 0x0002100001217983 */ /* 0x000f280000300800 */
[----:B------:R1:W-:Y:S01]  /*1cdc0*/  @!P0 STG.E.U8 desc[UR20][R24.64+0x1], R7 ;  /* 0x0000010718008986 */ /* 0x0003e2000c101114 */
[----:B------:R-:W-:-:S03]  /*1cdd0*/  ISETP.LT.OR P0, PT, R0, 0xa, !P3 ;  /* 0x0000000a0000780c */ /* 0x000fc60005f01670 */
[----:B------:R-:W-:Y:S01]  /*1cde0*/  @!P1 STG.E.U8 desc[UR20][R2.64+0x8], R8 ;  /* 0x0000080802009986 */ /* 0x000fe2000c101114 */
[----:B------:R-:W-:Y:S02]  /*1cdf0*/  ISETP.LT.OR P1, PT, R0, 0x9, !P2 ;  /* 0x000000090000780c */ /* 0x000fe40005721670 */
[----:B------:R-:W-:Y:S01]  /*1ce00*/  F2FP.SATFINITE.E5M2.F32.PACK_AB_MERGE_C R16, RZ, R16, RZ ;  /* 0x00000010ff10723e */ /* 0x000fe200048060ff */
[----:B------:R-:W-:Y:S01]  /*1ce10*/  FMUL R152, R152, UR22 ;  /* 0x0000001698987c20 */ /* 0x000fe20008400000 */
[----:B------:R-:W-:Y:S01]  /*1ce20*/  F2FP.SATFINITE.E5M2.F32.PACK_AB_MERGE_C R17, RZ, R17, RZ ;  /* 0x00000011ff11723e */ /* 0x000fe200048060ff */
[----:B------:R-:W3:Y:S04]  /*1ce30*/  LDL.LU R31, [R1+0x214] ;  /* 0x00021400011f7983 */ /* 0x000ee80000300800 */
[----:B------:R-:W-:Y:S01]  /*1ce40*/  @!P0 STG.E.U8 desc[UR20][R2.64+0x9], R9 ;  /* 0x0000090902008986 */ /* 0x000fe2000c101114 */
[----:B------:R-:W-:-:S03]  /*1ce50*/  ISETP.LT.OR P0, PT, R0, 0x11, !P3 ;  /* 0x000000110000780c */ /* 0x000fc60005f01670 */
[----:B------:R-:W-:Y:S01]  /*1ce60*/  @!P1 STG.E.U8 desc[UR20][R24.64+0x8], R10 ;  /* 0x0000080a18009986 */ /* 0x000fe2000c101114 */
[----:B------:R-:W-:-:S03]  /*1ce70*/  ISETP.LT.OR P1, PT, R0, 0x12, !P3 ;  /* 0x000000120000780c */ /* 0x000fc60005f21670 */
[----:B------:R-:W-:Y:S01]  /*1ce80*/  @!P5 STG.E.U8 desc[UR20][R24.64+0x9], R11 ;  /* 0x0000090b1800d986 */ /* 0x000fe2000c101114 */
[C---:B------:R-:W-:Y:S02]  /*1ce90*/  ISETP.LT.OR P5, PT, R0.reuse, 0x11, !P2 ;  /* 0x000000110000780c */ /* 0x040fe400057a1670 */
[----:B------:R-:W-:Y:S01]  /*1cea0*/  F2FP.SATFINITE.E5M2.F32.PACK_AB_MERGE_C R18, RZ, R18, RZ ;  /* 0x00000012ff12723e */ /* 0x000fe200048060ff */
[----:B------:R-:W3:Y:S01]  /*1ceb0*/  LDL.LU R30, [R1+0x218] ;  /* 0x00021800011e7983 */ /* 0x000ee20000300800 */
[----:B------:R-:W-:Y:S01]  /*1cec0*/  F2FP.SATFINITE.E5M2.F32.PACK_AB_MERGE_C R19, RZ, R19, RZ ;  /* 0x00000013ff13723e */ /* 0x000fe200048060ff */
[----:B------:R-:W-:Y:S01]  /*1ced0*/  FMUL R153, R153, UR22 ;  /* 0x0000001699997c20 */ /* 0x000fe20008400000 */
[----:B------:R-:W-:Y:S01]  /*1cee0*/  F2FP.SATFINITE.E5M2.F32.PACK_AB_MERGE_C R20, RZ, R20, RZ ;  /* 0x00000014ff14723e */ /* 0x000fe200048060ff */
[----:B------:R-:W-:Y:S01]  /*1cef0*/  @!P0 STG.E.U8 desc[UR20][R2.64+0x10], R12 ;  /* 0x0000100c02008986 */ /* 0x000fe2000c101114 */
[----:B------:R-:W-:Y:S01]  /*1cf00*/  ISETP.LT.OR P0, PT, R0, 0x12, !P2 ;  /* 0x000000120000780c */ /* 0x000fe20005701670 */
[----:B------:R-:W-:Y:S01]  /*1cf10*/  FMUL R154, R154, UR22 ;  /* 0x000000169a9a7c20 */ /* 0x000fe20008400000 */
[----:B------:R-:W-:Y:S01]  /*1cf20*/  F2FP.SATFINITE.E5M2.F32.PACK_AB_MERGE_C R21, RZ, R21, RZ ;  /* 0x00000015ff15723e */ /* 0x000fe200048060ff */
[----:B------:R-:W-:Y:S01]  /*1cf30*/  @!P1 STG.E.U8 desc[UR20][R2.64+0x11], R13 ;  /* 0x0000110d02009986 */ /* 0x000fe2000c101114 */
[C---:B------:R-:W-:Y:S01]  /*1cf40*/  ISETP.LT.OR P1, PT, R0.reuse, 0x19, !P3 ;  /* 0x000000190000780c */ /* 0x040fe20005f21670 */
[----:B------:R-:W-:Y:S01]  /*1cf50*/  FMUL R155, R155, UR22 ;  /* 0x000000169b9b7c20 */ /* 0x000fe20008400000 */
[----:B------:R-:W-:Y:S01]  /*1cf60*/  F2FP.SATFINITE.E5M2.F32.PACK_AB_MERGE_C R22, RZ, R22, RZ ;  /* 0x00000016ff16723e */ /* 0x000fe200048060ff */
[----:B------:R-:W-:Y:S01]  /*1cf70*/  @!P5 STG.E.U8 desc[UR20][R24.64+0x10], R14 ;  /* 0x0000100e1800d986 */ /* 0x000fe2000c101114 */
[----:B------:R-:W-:Y:S01]  /*1cf80*/  ISETP.LT.OR P5, PT, R0, 0x1a, !P3 ;  /* 0x0000001a0000780c */ /* 0x000fe20005fa1670 */
[----:B------:R-:W-:Y:S01]  /*1cf90*/  FMUL R156, R156, UR22 ;  /* 0x000000169c9c7c20 */ /* 0x000fe20008400000 */
[----:B------:R-:W-:Y:S01]  /*1cfa0*/  F2FP.SATFINITE.E5M2.F32.PACK_AB_MERGE_C R23, RZ, R23, RZ ;  /* 0x00000017ff17723e */ /* 0x000fe200048060ff */
[----:B------:R-:W-:Y:S01]  /*1cfb0*/  FMUL R157, R157, UR22 ;  /* 0x000000169d9d7c20 */ /* 0x000fe20008400000 */
[----:B------:R-:W-:Y:S01]  /*1cfc0*/  F2FP.SATFINITE.E5M2.F32.PACK_AB_MERGE_C R152, RZ, R152, RZ ;  /* 0x00000098ff98723e */ /* 0x000fe200048060ff */
[----:B------:R-:W-:Y:S01]  /*1cfd0*/  @!P0 STG.E.U8 desc[UR20][R24.64+0x11], R15 ;  /* 0x0000110f18008986 */ /* 0x000fe2000c101114 */
[----:B------:R-:W-:Y:S01]  /*1cfe0*/  ISETP.LT.OR P0, PT, R0, 0x19, !P2 ;  /* 0x000000190000780c */ /* 0x000fe20005701670 */
[----:B------:R-:W-:Y:S01]  /*1cff0*/  FMUL R158, R158, UR22 ;  /* 0x000000169e9e7c20 */ /* 0x000fe20008400000 */
[C---:B------:R-:W-:Y:S01]  /*1d000*/  ISETP.LT.OR P6, PT, R0.reuse, 0x2a, !P2 ;  /* 0x0000002a0000780c */ /* 0x040fe200057c1670 */
        /* <DEDUP_REMOVED lines=57> */
[----:B0-----:R-:W-:Y:S01]  /*1d3a0*/  F2FP.SATFINITE.E5M2.F32.PACK_AB_MERGE_C R5, RZ, R168, RZ ;  /* 0x000000a8ff05723e */ /* 0x001fe200048060ff */
[----:B------:R-:W-:Y:S01]  /*1d3b0*/  @!P1 STG.E.U8 desc[UR20][R2.64+0x31], R157 ;  /* 0x0000319d02009986 */ /* 0x000fe2000c101114 */
[C---:B------:R-:W-:Y:S01]  /*1d3c0*/  ISETP.LT.OR P1, PT, R0.reuse, 0x3a, !P3 ;  /* 0x0000003a0000780c */ /* 0x040fe20005f21670 */
[----:B------:R-:W-:Y:S01]  /*1d3d0*/  FMUL R175, R175, UR22 ;  /* 0x00000016afaf7c20 */ /* 0x000fe20008400000 */
[----:B------:R-:W-:Y:S01]  /*1d3e0*/  F2FP.SATFINITE.E5M2.F32.PACK_AB_MERGE_C R169, RZ, R169, RZ ;  /* 0x000000a9ffa9723e */ /* 0x000fe200048060ff */
[----:B------:R-:W-:Y:S01]  /*1d3f0*/  @!P5 STG.E.U8 desc[UR20][R24.64+0x30], R158 ;  /* 0x0000309e1800d986 */ /* 0x000fe2000c101114 */
[----:B------:R-:W-:Y:S01]  /*1d400*/  ISETP.LT.OR P5, PT, R0, 0x39, !P2 ;  /* 0x000000390000780c */ /* 0x000fe200057a1670 */
[----:B------:R-:W-:Y:S01]  /*1d410*/  FMUL R176, R176, UR22 ;  /* 0x00000016b0b07c20 */ /* 0x000fe20008400000 */
[----:B-1----:R-:W-:Y:S01]  /*1d420*/  F2FP.SATFINITE.E5M2.F32.PACK_AB_MERGE_C R7, RZ, R170, RZ ;  /* 0x000000aaff07723e */ /* 0x002fe200048060ff */
        /* <DEDUP_REMOVED lines=23> */
[----:B------:R-:W-:Y:S01]  /*1d5a0*/  FMUL R183, R183, UR22 ;  /* 0x00000016b7b77c20 */ /* 0x000fe20008400000 */
        /* <DEDUP_REMOVED lines=12> */
[----:B------:R0:W-:Y:S01]  /*1d670*/  @!P0 STG.E.U8 desc[UR20][R2.64+0x48], R5 ;  /* 0x0000480502008986 */ /* 0x0001e2000c101114 */
[----:B------:R-:W-:Y:S01]  /*1d680*/  ISETP.LT.OR P0, PT, R0, 0x51, !P3 ;  /* 0x000000510000780c */ /* 0x000fe20005f01670 */
[----:B------:R-:W-:Y:S01]  /*1d690*/  FMUL R188, R188, UR22 ;  /* 0x00000016bcbc7c20 */ /* 0x000fe20008400000 */
[----:B------:R-:W-:Y:S01]  /*1d6a0*/  F2FP.SATFINITE.E5M2.F32.PACK_AB_MERGE_C R185, RZ, R185, RZ ;  /* 0x000000b9ffb9723e */ /* 0x000fe200048060ff */
[----:B------:R-:W-:Y:S01]  /*1d6b0*/  @!P1 STG.E.U8 desc[UR20][R2.64+0x49], R169 ;  /* 0x000049a902009986 */ /* 0x000fe2000c101114 */
[C---:B------:R-:W-:Y:S01]  /*1d6c0*/  ISETP.LT.OR P1, PT, R0.reuse, 0x52, !P3 ;  /* 0x000000520000780c */ /* 0x040fe20005f21670 */
[----:B------:R-:W-:Y:S01]  /*1d6d0*/  FMUL R189, R189, UR22 ;  /* 0x00000016bdbd7c20 */ /* 0x000fe20008400000 */
[----:B------:R-:W-:Y:S01]  /*1d6e0*/  F2FP.SATFINITE.E5M2.F32.PACK_AB_MERGE_C R187, RZ, R187, RZ ;  /* 0x000000bbffbb723e */ /* 0x000fe200048060ff */
[----:B------:R1:W-:Y:S01]  /*1d6f0*/  @!P5 STG.E.U8 desc[UR20][R24.64+0x48], R7 ;  /* 0x000048071800d986 */ /* 0x0003e2000c101114 */
[----:B------:R-:W-:Y:S01]  /*1d700*/  ISETP.LT.OR P5, PT, R0, 0x51, !P2 ;  /* 0x000000510000780c */ /* 0x000fe200057a1670 */
[----:B------:R-:W-:Y:S01]  /*1d710*/  FMUL R190, R190, UR22 ;  /* 0x00000016bebe7c20 */ /* 0x000fe20008400000 */
[----:B------:R-:W-:Y:S01]  /*1d720*/  FMUL R191, R191, UR22 ;  /* 0x00000016bfbf7c20 */ /* 0x000fe20008400000 */
[----:B0-----:R-:W-:Y:S01]  /*1d730*/  F2FP.SATFINITE.E5M2.F32.PACK_AB_MERGE_C R5, RZ, R172, RZ ;  /* 0x000000acff05723e */ /* 0x001fe200048060ff */
[----:B------:R-:W-:Y:S01]  /*1d740*/  @!P6 STG.E.U8 desc[UR20][R24.64+0x49], R171 ;  /* 0x000049ab1800e986 */ /* 0x000fe2000c101114 */
[----:B------:R-:W-:Y:S01]  /*1d750*/  ISETP.LT.OR P6, PT, R0, 0x52, !P2 ;  /* 0x000000520000780c */ /* 0x000fe200057c1670 */
[----:B------:R-:W-:Y:S01]  /*1d760*/  FMUL R192, R192, UR22 ;  /* 0x00000016c0c07c20 */ /* 0x000fe20008400000 */
[----:B------:R-:W-:Y:S01]  /*1d770*/  F2FP.SATFINITE.E5M2.F32.PACK_AB_MERGE_C R189, RZ, R189, RZ ;  /* 0x000000bdffbd723e */ /* 0x000fe200048060ff */
[----:B------:R0:W-:Y:S01]  /*1d780*/  @!P0 STG.E.U8 desc[UR20][R2.64+0x50], R5 ;  /* 0x0000500502008986 */ /* 0x0001e2000c101114 */
[C---:B------:R-:W-:Y:S01]  /*1d790*/  ISETP.LT.OR P0, PT, R0.reuse, 0x59, !P3 ;  /* 0x000000590000780c */ /* 0x040fe20005f01670 */
[----:B------:R-:W-:Y:S01]  /*1d7a0*/  FMUL R193, R193, UR22 ;  /* 0x00000016c1c17c20 */ /* 0x000fe20008400000 */
[----:B-1----:R-:W-:Y:S01]  /*1d7b0*/  F2FP.SATFINITE.E5M2.F32.PACK_AB_MERGE_C R7, RZ, R174, RZ ;  /* 0x000000aeff07723e */ /* 0x002fe200048060ff */
[----:B------:R-:W-:Y:S01]  /*1d7c0*/  @!P1 STG.E.U8 desc[UR20][R2.64+0x51], R173 ;  /* 0x000051ad02009986 */ /* 0x000fe2000c101114 */
[----:B------:R-:W-:Y:S01]  /*1d7d0*/  ISETP.LT.OR P1, PT, R0, 0x5a, !P3 ;  /* 0x0000005a0000780c */ /* 0x000fe20005f21670 */
        /* <DEDUP_REMOVED lines=8> */
[C---:B------:R-:W-:Y:S01]  /*1d860*/  ISETP.LT.OR P6, PT, R0.reuse, 0x5a, !P2 ;  /* 0x0000005a0000780c */ /* 0x040fe200057c1670 */
[----:B------:R-:W-:Y:S01]  /*1d870*/  FMUL R197, R197, UR22 ;  /* 0x00000016c5c57c20 */ /* 0x000fe20008400000 */
[----:B------:R-:W-:Y:S01]  /*1d880*/  F2FP.SATFINITE.E5M2.F32.PACK_AB_MERGE_C R193, RZ, R193, RZ ;  /* 0x000000c1ffc1723e */ /* 0x000fe200048060ff */
[----:B------:R0:W-:Y:S01]  /*1d890*/  @!P0 STG.E.U8 desc[UR20][R2.64+0x58], R5 ;  /* 0x0000580502008986 */ /* 0x0001e2000c101114 */
[----:B------:R-:W-:Y:S01]  /*1d8a0*/  ISETP.LT.OR P0, PT, R0, 0x61, !P3 ;  /* 0x000000610000780c */ /* 0x000fe20005f01670 */
[----:B------:R-:W-:Y:S01]  /*1d8b0*/  FMUL R198, R198, UR22 ;  /* 0x00000016c6c67c20 */ /* 0x000fe20008400000 */
[----:B-1----:R-:W-:Y:S01]  /*1d8c0*/  F2FP.SATFINITE.E5M2.F32.PACK_AB_MERGE_C R7, RZ, R178, RZ ;  /* 0x000000b2ff07723e */ /* 0x002fe200048060ff */
[----:B------:R-:W-:Y:S01]  /*1d8d0*/  @!P1 STG.E.U8 desc[UR20][R2.64+0x59], R177 ;  /* 0x000059b102009986 */ /* 0x000fe2000c101114 */
[C---:B------:R-:W-:Y:S01]  /*1d8e0*/  ISETP.LT.OR P1, PT, R0.reuse, 0x62, !P3 ;  /* 0x000000620000780c */ /* 0x040fe20005f21670 */
[----:B------:R-:W-:Y:S01]  /*1d8f0*/  FMUL R199, R199, UR22 ;  /* 0x00000016c7c77c20 */ /* 0x000fe20008400000 */
[----:B------:R-:W-:Y:S01]  /*1d900*/  F2FP.SATFINITE.E5M2.F32.PACK_AB_MERGE_C R195, RZ, R195, RZ ;  /* 0x000000c3ffc3723e */ /* 0x000fe200048060ff */
[----:B------:R1:W-:Y:S01]  /*1d910*/  @!P5 STG.E.U8 desc[UR20][R24.64+0x58], R7 ;  /* 0x000058071800d986 */ /* 0x0003e2000c101114 */
[----:B------:R-:W-:Y:S01]  /*1d920*/  ISETP.LT.OR P5, PT, R0, 0x61, !P2 ;  /* 0x000000610000780c */ /* 0x000fe200057a1670 */
[----:B------:R-:W-:Y:S01]  /*1d930*/  FMUL R200, R200, UR22 ;  /* 0x00000016c8c87c20 */ /* 0x000fe20008400000 */
[----:B------:R-:W-:Y:S01]  /*1d940*/  F2FP.SATFINITE.E5M2.F32.PACK_AB_MERGE_C R197, RZ, R197, RZ ;  /* 0x000000c5ffc5723e */ /* 0x000fe200048060ff */
[----:B------:R-:W-:Y:S01]  /*1d950*/  @!P6 STG.E.U8 desc[UR20][R24.64+0x59], R179 ;  /* 0x000059b31800e986 */ /* 0x000fe2000c101114 */
[----:B0-----:R-:W-:Y:S01]  /*1d960*/  F2FP.SATFINITE.E5M2.F32.PACK_AB_MERGE_C R5, RZ, R180, RZ ;  /* 0x000000b4ff05723e */ /* 0x001fe200048060ff */
[----:B------:R-:W-:Y:S01]  /*1d970*/  FMUL R201, R201, UR22 ;  /* 0x00000016c9c97c20 */ /* 0x000fe20008400000 */
        /* <DEDUP_REMOVED lines=20> */
[----:B------:R-:W-:Y:S01]  /*1dac0*/  FMUL R208, R208, UR22 ;  /* 0x00000016d0d07c20 */ /* 0x000fe20008400000 */
        /* <DEDUP_REMOVED lines=96> */
[----:B--2---:R-:W-:Y:S01]  /*1e0d0*/  FMUL R4, R35, UR22 ;  /* 0x0000001623047c20 */ /* 0x004fe20008400000 */
[----:B------:R-:W-:Y:S01]  /*1e0e0*/  FMUL R236, R236, UR22 ;  /* 0x00000016ecec7c20 */ /* 0x000fe20008400000 */
[----:B------:R1:W-:Y:S01]  /*1e0f0*/  @!P5 STG.E.U8 desc[UR20][R24.64+0x90], R7 ;  /* 0x000090071800d986 */ /* 0x0003e2000c101114 */
[----:B------:R-:W-:Y:S01]  /*1e100*/  ISETP.LT.OR P5, PT, R0, 0x99, !P2 ;  /* 0x000000990000780c */ /* 0x000fe200057a1670 */
[----:B------:R-:W-:Y:S01]  /*1e110*/  FMUL R237, R237, UR22 ;  /* 0x00000016eded7c20 */ /* 0x000fe20008400000 */
[----:B------:R-:W-:Y:S01]  /*1e120*/  F2FP.SATFINITE.E5M2.F32.PACK_AB_MERGE_C R233, RZ, R233, RZ ;  /* 0x000000e9ffe9723e */ /* 0x000fe200048060ff */
[----:B------:R-:W-:Y:S01]  /*1e130*/  @!P6 STG.E.U8 desc[UR20][R24.64+0x91], R207 ;  /* 0x000091cf1800e986 */ /* 0x000fe2000c101114 */
[----:B0-----:R-:W-:-:S02]  /*1e140*/  F2FP.SATFINITE.E5M2.F32.PACK_AB_MERGE_C R5, RZ, R208, RZ ;  /* 0x000000d0ff05723e */ /* 0x001fc400048060ff */
[----:B------:R-:W-:Y:S01]  /*1e150*/  ISETP.LT.OR P6, PT, R0, 0x9a, !P2 ;  /* 0x0000009a0000780c */ /* 0x000fe200057c1670 */
[----:B------:R-:W2:Y:S01]  /*1e160*/  LDL.LU R36, [R1+0x21c] ;  /* 0x00021c0001247983 */ /* 0x000ea20000300800 */
[----:B------:R-:W-:-:S03]  /*1e170*/  F2FP.SATFINITE.E5M2.F32.PACK_AB_MERGE_C R235, RZ, R235, RZ ;  /* 0x000000ebffeb723e */ /* 0x000fc600048060ff */
[----:B------:R0:W-:Y:S01]  /*1e180*/  @!P0 STG.E.U8 desc[UR20][R2.64+0x98], R5 ;  /* 0x0000980502008986 */ /* 0x0001e2000c101114 */
[C---:B------:R-:W-:Y:S02]  /*1e190*/  ISETP.LT.OR P0, PT, R0.reuse, 0xa1, !P3 ;  /* 0x000000a10000780c */ /* 0x040fe40005f01670 */
[----:B-1----:R-:W-:Y:S01]  /*1e1a0*/  F2FP.SATFINITE.E5M2.F32.PACK_AB_MERGE_C R7, RZ, R210, RZ ;  /* 0x000000d2ff07723e */ /* 0x002fe200048060ff */
[----:B------:R-:W-:Y:S01]  /*1e1b0*/  @!P1 STG.E.U8 desc[UR20][R2.64+0x99], R209 ;  /* 0x000099d102009986 */ /* 0x000fe2000c101114 */
[----:B------:R-:W-:-:S03]  /*1e1c0*/  ISETP.LT.OR P1, PT, R0, 0xa2, !P3 ;  /* 0x000000a20000780c */ /* 0x000fc60005f21670 */
[----:B------:R1:W-:Y:S01]  /*1e1d0*/  @!P5 STG.E.U8 desc[UR20][R24.64+0x98], R7 ;  /* 0x000098071800d986 */ /* 0x0003e2000c101114 */
[C---:B------:R-:W-:Y:S02]  /*1e1e0*/  ISETP.LT.OR P5, PT, R0.reuse, 0xa1, !P2 ;  /* 0x000000a10000780c */ /* 0x040fe400057a1670 */
[----:B0-----:R-:W-:Y:S01]  /*1e1f0*/  F2FP.SATFINITE.E5M2.F32.PACK_AB_MERGE_C R5, RZ, R212, RZ ;  /* 0x000000d4ff05723e */ /* 0x001fe200048060ff */
[----:B------:R-:W-:Y:S01]  /*1e200*/  @!P6 STG.E.U8 desc[UR20][R24.64+0x99], R211 ;  /* 0x000099d31800e986 */ /* 0x000fe2000c101114 */
[----:B------:R-:W-:-:S03]  /*1e210*/  ISETP.LT.OR P6, PT, R0, 0xa2, !P2 ;  /* 0x000000a20000780c */ /* 0x000fc600057c1670 */
        /* <DEDUP_REMOVED lines=51> */
[----:B------:R-:W-:Y:S02]  /*1e550*/  ISETP.LT.OR P0, PT, R0, 0xd1, !P3 ;  /* 0x000000d10000780c */ /* 0x000fe40005f01670 */
[----:B-1----:R-:W-:Y:S01]  /*1e560*/  F2FP.SATFINITE.E5M2.F32.PACK_AB_MERGE_C R7, RZ, R234, RZ ;  /* 0x000000eaff07723e */ /* 0x002fe200048060ff */
[----:B------:R-:W2:Y:S01]  /*1e570*/  LDL.LU R35, [R1+0x220] ;  /* 0x0002200001237983 */ /* 0x000ea20000300800 */
[----:B------:R-:W-:Y:S01]  /*1e580*/  F2FP.SATFINITE.E5M2.F32.PACK_AB_MERGE_C R9, RZ, R236, RZ ;  /* 0x000000ecff09723e */ /* 0x000fe200048060ff */
[----:B----4-:R-:W-:Y:S01]  /*1e590*/  FMUL R6, R33, UR22 ;  /* 0x0000001621067c20 */ /* 0x010fe20008400000 */
[----:B------:R-:W-:Y:S01]  /*1e5a0*/  F2FP.SATFINITE.E5M2.F32.PACK_AB_MERGE_C R11, RZ, R4, RZ ;  /* 0x00000004ff0b723e */ /* 0x000fe200048060ff */
[----:B------:R-:W-:Y:S01]  /*1e5b0*/  @!P1 STG.E.U8 desc[UR20][R2.64+0xc9], R233 ;  /* 0x0000c9e902009986 */ /* 0x000fe2000c101114 */
[----:B0-----:R-:W-:Y:S01]  /*1e5c0*/  FMUL R5, R34, UR22 ;  /* 0x0000001622057c20 */ /* 0x001fe20008400000 */
[----:B-----5:R-:W-:-:S02]  /*1e5d0*/  FMUL R4, R38, UR22 ;  /* 0x0000001626047c20 */ /* 0x020fc40008400000 */
[----:B------:R-:W4:Y:S01]  /*1e5e0*/  LDL.LU R34, [R1+0x224] ;  /* 0x0002240001227983 */ /* 0x000f220000300800 */
[----:B------:R-:W-:-:S03]  /*1e5f0*/  ISETP.LT.OR P1, PT, R0, 0xd2, !P3 ;  /* 0x000000d20000780c */ /* 0x000fc60005f21670 */
[----:B------:R-:W5:Y:S04]  /*1e600*/  LDL.LU R33, [R1+0x228] ;  /* 0x0002280001217983 */ /* 0x000f680000300800 */
[----:B------:R3:W-:Y:S01]  /*1e610*/  @!P5 STG.E.U8 desc[UR20][R24.64+0xc8], R7 ;  /* 0x0000c8071800d986 */ /* 0x0007e2000c101114 */
[----:B------:R-:W-:-:S03]  /*1e620*/  ISETP.LT.OR P5, PT, R0, 0xd1, !P2 ;  /* 0x000000d10000780c */ /* 0x000fc600057a1670 */
[----:B------:R-:W-:Y:S01]  /*1e630*/  @!P6 STG.E.U8 desc[UR20][R24.64+0xc9], R235 ;  /* 0x0000c9eb1800e986 */ /* 0x000fe2000c101114 */
[----:B------:R-:W-:-:S03]  /*1e640*/  ISETP.LT.OR P6, PT, R0, 0xd2, !P2 ;  /* 0x000000d20000780c */ /* 0x000fc600057c1670 */
[----:B------:R0:W-:Y:S01]  /*1e650*/  @!P0 STG.E.U8 desc[UR20][R2.64+0xd0], R9 ;  /* 0x0000d00902008986 */ /* 0x0001e2000c101114 */
[----:B---3--:R-:W-:-:S03]  /*1e660*/  FMUL R7, R31, UR22 ;  /* 0x000000161f077c20 */ /* 0x008fc60008400000 */
[----:B------:R-:W3:Y:S04]  /*1e670*/  LDL.LU R31, [R1+0x22c] ;  /* 0x00022c00011f7983 */ /* 0x000ee80000300800 */
[----:B------:R-:W3:Y:S01]  /*1e680*/  LDL.LU R38, [R1+0x230] ;  /* 0x0002300001267983 */ /* 0x000ee20000300800 */
[----:B0-----:R-:W-:Y:S01]  /*1e690*/  F2FP.SATFINITE.E5M2.F32.PACK_AB_MERGE_C R9, RZ, R4, RZ ;  /* 0x00000004ff09723e */ /* 0x001fe200048060ff */
[----:B------:R-:W-:Y:S02]  /*1e6a0*/  FMUL R4, R30, UR22 ;  /* 0x000000161e047c20 */ /* 0x000fe40008400000 */
[----:B------:R-:W3:Y:S01]  /*1e6b0*/  LDL.LU R30, [R1+0x234] ;  /* 0x00023400011e7983 */ /* 0x000ee20000300800 */
[----:B------:R-:W-:Y:S02]  /*1e6c0*/  F2FP.SATFINITE.E5M2.F32.PACK_AB_MERGE_C R237, RZ, R237, RZ ;  /* 0x000000edffed723e */ /* 0x000fe400048060ff */
[----:B------:R-:W-:Y:S01]  /*1e6d0*/  F2FP.SATFINITE.E5M2.F32.PACK_AB_MERGE_C R13, RZ, R5, RZ ;  /* 0x00000005ff0d723e */ /* 0x000fe200048060ff */
[----:B------:R-:W-:Y:S01]  /*1e6e0*/  FMUL R5, R37, UR22 ;  /* 0x0000001625057c20 */ /* 0x000fe20008400000 */
[----:B------:R-:W-:Y:S01]  /*1e6f0*/  ISETP.LT.OR P0, PT, R0, 0xd9, !P3 ;  /* 0x000000d90000780c */ /* 0x000fe20005f01670 */
[----:B------:R-:W3:Y:S01]  /*1e700*/  LDL.LU R37, [R1+0x238] ;  /* 0x0002380001257983 */ /* 0x000ee20000300800 */
[----:B------:R-:W-:-:S03]  /*1e710*/  F2FP.SATFINITE.E5M2.F32.PACK_AB_MERGE_C R15, RZ, R6, RZ ;  /* 0x00000006ff0f723e */ /* 0x000fc600048060ff */
[----:B------:R-:W-:Y:S01]  /*1e720*/  @!P1 STG.E.U8 desc[UR20][R2.64+0xd1], R237 ;  /* 0x0000d1ed02009986 */ /* 0x000fe2000c101114 */
[----:B------:R-:W-:-:S03]  /*1e730*/  ISETP.LT.OR P1, PT, R0, 0xda, !P3 ;  /* 0x000000da0000780c */ /* 0x000fc60005f21670 */
[----:B------:R0:W-:Y:S01]  /*1e740*/  @!P5 STG.E.U8 desc[UR20][R24.64+0xd0], R11 ;  /* 0x0000d00b1800d986 */ /* 0x0001e2000c101114 */
[----:B------:R-:W-:-:S03]  /*1e750*/  ISETP.LT.OR P5, PT, R0, 0xd9, !P2 ;  /* 0x000000d90000780c */ /* 0x000fc600057a1670 */
[----:B------:R1:W-:Y:S01]  /*1e760*/  @!P6 STG.E.U8 desc[UR20][R24.64+0xd1], R13 ;  /* 0x0000d10d1800e986 */ /* 0x0003e2000c101114 */
[----:B0-----:R-:W-:Y:S02]  /*1e770*/  F2FP.SATFINITE.E5M2.F32.PACK_AB_MERGE_C R11, RZ, R5, RZ ;  /* 0x00000005ff0b723e */ /* 0x001fe400048060ff */
[----:B-1----:R-:W-:Y:S01]  /*1e780*/  F2FP.SATFINITE.E5M2.F32.PACK_AB_MERGE_C R13, RZ, R7, RZ ;  /* 0x00000007ff0d723e */ /* 0x002fe200048060ff */
[----:B------:R0:W-:Y:S04]  /*1e790*/  @!P0 STG.E.U8 desc[UR20][R2.64+0xd8], R9 ;  /* 0x0000d80902008986 */ /* 0x0001e8000c101114 */
[----:B------:R1:W-:Y:S01]  /*1e7a0*/  @!P1 STG.E.U8 desc[UR20][R2.64+0xd9], R11 ;  /* 0x0000d90b02009986 */ /* 0x0003e2000c101114 */
[----:B0-----:R-:W-:-:S03]  /*1e7b0*/  F2FP.SATFINITE.E5M2.F32.PACK_AB_MERGE_C R9, RZ, R4, RZ ;  /* 0x00000004ff09723e */ /* 0x001fc600048060ff */
[----:B------:R0:W-:Y:S01]  /*1e7c0*/  @!P5 STG.E.U8 desc[UR20][R24.64+0xd8], R15 ;  /* 0x0000d80f1800d986 */ /* 0x0001e2000c101114 */
[----:B--2---:R-:W-:-:S03]  /*1e7d0*/  FMUL R5, R36, UR22 ;  /* 0x0000001624057c20 */ /* 0x004fc60008400000 */
[----:B------:R-:W2:Y:S02]  /*1e7e0*/  LDL.LU R36, [R1+0x23c] ;  /* 0x00023c0001247983 */ /* 0x000ea40000300800 */
[----:B-1----:R-:W-:Y:S01]  /*1e7f0*/  F2FP.SATFINITE.E5M2.F32.PACK_AB_MERGE_C R11, RZ, R5, RZ ;  /* 0x00000005ff0b723e */ /* 0x002fe200048060ff */
[----:B------:R-:W-:Y:S02]  /*1e800*/  FMUL R6, R35, UR22 ;  /* 0x0000001623067c20 */ /* 0x000fe40008400000 */
[----:B------:R-:W2:Y:S01]  /*1e810*/  LDL.LU R35, [R1+0x240] ;  /* 0x0002400001237983 */ /* 0x000ea20000300800 */
[----:B----4-:R-:W-:-:S03]  /*1e820*/  FMUL R7, R34, UR22 ;  /* 0x0000001622077c20 */ /* 0x010fc60008400000 */
[----:B------:R-:W4:Y:S01]  /*1e830*/  LDL.LU R34, [R1+0x244] ;  /* 0x0002440001227983 */ /* 0x000f220000300800 */
[----:B-----5:R-:W-:-:S03]  /*1e840*/  FMUL R4, R33, UR22 ;  /* 0x0000001621047c20 */ /* 0x020fc60008400000 */
[----:B------:R-:W5:Y:S01]  /*1e850*/  LDL.LU R33, [R1+0x248] ;  /* 0x0002480001217983 */ /* 0x000f620000300800 */
[----:B0-----:R-:W-:Y:S01]  /*1e860*/  F2FP.SATFINITE.E5M2.F32.PACK_AB_MERGE_C R15, RZ, R6, RZ ;  /* 0x00000006ff0f723e */ /* 0x001fe200048060ff */
[----:B---3--:R-:W-:Y:S02]  /*1e870*/  FMUL R5, R31, UR22 ;  /* 0x000000161f057c20 */ /* 0x008fe40008400000 */
[----:B------:R-:W3:Y:S01]  /*1e880*/  LDL.LU R31, [R1+0x24c] ;  /* 0x00024c00011f7983 */ /* 0x000ee20000300800 */
[----:B------:R-:W-:-:S03]  /*1e890*/  FMUL R6, R30, UR22 ;  /* 0x000000161e067c20 */ /* 0x000fc60008400000 */
[----:B------:R-:W3:Y:S01]  /*1e8a0*/  LDL.LU R30, [R1+0x250] ;  /* 0x00025000011e7983 */ /* 0x000ee20000300800 */
[C---:B------:R-:W-:Y:S02]  /*1e8b0*/  ISETP.LT.OR P6, PT, R0.reuse, 0xda, !P2 ;  /* 0x000000da0000780c */ /* 0x040fe400057c1670 */
[C---:B------:R-:W-:Y:S02]  /*1e8c0*/  ISETP.LT.OR P5, PT, R0.reuse, 0xe1, !P3 ;  /* 0x000000e10000780c */ /* 0x040fe40005fa1670 */
[C---:B------:R-:W-:Y:S02]  /*1e8d0*/  ISETP.LT.OR P0, PT, R0.reuse, 0xe1, !P2 ;  /* 0x000000e10000780c */ /* 0x040fe40005701670 */
[----:B------:R-:W-:-:S07]  /*1e8e0*/  ISETP.LT.OR P1, PT, R0, 0xe2, !P2 ;  /* 0x000000e20000780c */ /* 0x000fce0005721670 */
[----:B------:R0:W-:Y:S01]  /*1e8f0*/  @!P6 STG.E.U8 desc[UR20][R24.64+0xd9], R13 ;  /* 0x0000d90d1800e986 */ /* 0x0001e2000c101114 */
[C---:B------:R-:W-:Y:S02]  /*1e900*/  ISETP.LT.OR P6, PT, R0.reuse, 0xe2, !P3 ;  /* 0x000000e20000780c */ /* 0x040fe40005fc1670 */
[----:B------:R-:W-:Y:S01]  /*1e910*/  F2FP.SATFINITE.E5M2.F32.PACK_AB_MERGE_C R7, RZ, R7, RZ ;  /* 0x00000007ff07723e */ /* 0x000fe200048060ff */
[----:B------:R1:W-:Y:S01]  /*1e920*/  @!P5 STG.E.U8 desc[UR20][R2.64+0xe0], R9 ;  /* 0x0000e0090200d986 */ /* 0x0003e2000c101114 */
[----:B------:R-:W-:Y:S02]  /*1e930*/  ISETP.LT.OR P5, PT, R0, 0xea, !P2 ;  /* 0x000000ea0000780c */ /* 0x000fe400057a1670 */
[----:B0-----:R-:W-:Y:S01]  /*1e940*/  F2FP.SATFINITE.E5M2.F32.PACK_AB_MERGE_C R13, RZ, R4, RZ ;  /* 0x00000004ff0d723e */ /* 0x001fe200048060ff */
[----:B------:R-:W-:-:S06]  /*1e950*/  FMUL R4, R38, UR22 ;  /* 0x0000001626047c20 */ /* 0x000fcc0008400000 */
[----:B------:R-:W-:Y:S01]  /*1e960*/  @!P6 STG.E.U8 desc[UR20][R2.64+0xe1], R11 ;  /* 0x0000e10b0200e986 */ /* 0x000fe2000c101114 */
[----:B------:R-:W-:-:S03]  /*1e970*/  ISETP.LT.OR P6, PT, R0, 0xe9, !P3 ;  /* 0x000000e90000780c */ /* 0x000fc60005fc1670 */
[----:B------:R-:W-:Y:S01]  /*1e980*/  @!P0 STG.E.U8 desc[UR20][R24.64+0xe0], R15 ;  /* 0x0000e00f18008986 */ /* 0x000fe2000c101114 */
[----:B------:R-:W-:-:S03]  /*1e990*/  ISETP.LT.OR P0, PT, R0, 0xea, !P3 ;  /* 0x000000ea0000780c */ /* 0x000fc60005f01670 */
[----:B------:R0:W-:Y:S04]  /*1e9a0*/  @!P1 STG.E.U8 desc[UR20][R24.64+0xe1], R7 ;  /* 0x0000e10718009986 */ /* 0x0001e8000c101114 */
[----:B------:R-:W3:Y:S01]  /*1e9b0*/  LDL.LU R38, [R1+0x254] ;  /* 0x0002540001267983 */ /* 0x000ee20000300800 */
[----:B-1----:R-:W-:Y:S02]  /*1e9c0*/  F2FP.SATFINITE.E5M2.F32.PACK_AB_MERGE_C R9, RZ, R5, RZ ;  /* 0x00000005ff09723e */ /* 0x002fe400048060ff */
[----:B0-----:R-:W-:Y:S01]  /*1e9d0*/  F2FP.SATFINITE.E5M2.F32.PACK_AB_MERGE_C R7, RZ, R4, RZ ;  /* 0x00000004ff07723e */ /* 0x001fe200048060ff */
[----:B------:R-:W-:Y:S02]  /*1e9e0*/  FMUL R4, R37, UR22 ;  /* 0x0000001625047c20 */ /* 0x000fe40008400000 */
[----:B------:R-:W3:Y:S01]  /*1e9f0*/  LDL.LU R37, [R1+0x258] ;  /* 0x0002580001257983 */ /* 0x000ee20000300800 */
[----:B------:R-:W-:-:S02]  /*1ea00*/  F2FP.SATFINITE.E5M2.F32.PACK_AB_MERGE_C R11, RZ, R6, RZ ;  /* 0x00000006ff0b723e */ /* 0x000fc400048060ff */
[----:B------:R-:W-:Y:S01]  /*1ea10*/  F2FP.SATFINITE.E5M2.F32.PACK_AB_MERGE_C R15, RZ, R4, RZ ;  /* 0x00000004ff0f723e */ /* 0x000fe200048060ff */
[----:B------:R-:W-:Y:S04]  /*1ea20*/  @!P6 STG.E.U8 desc[UR20][R2.64+0xe8], R13 ;  /* 0x0000e80d0200e986 */ /* 0x000fe8000c101114 */
[----:B------:R0:W-:Y:S04]  /*1ea30*/  @!P0 STG.E.U8 desc[UR20][R2.64+0xe9], R9 ;  /* 0x0000e90902008986 */ /* 0x0001e8000c101114 */
[----:B------:R1:W-:Y:S01]  /*1ea40*/  @!P5 STG.E.U8 desc[UR20][R24.64+0xe9], R11 ;  /* 0x0000e90b1800d986 */ /* 0x0003e2000c101114 */
[----:B--2---:R-:W-:-:S03]  /*1ea50*/  FMUL R5, R36, UR22 ;  /* 0x0000001624057c20 */ /* 0x004fc60008400000 */
[----:B------:R-:W2:Y:S02]  /*1ea60*/  LDL.LU R36, [R1+0x25c] ;  /* 0x00025c0001247983 */ /* 0x000ea40000300800 */
[----:B0-----:R-:W-:Y:S01]  /*1ea70*/  F2FP.SATFINITE.E5M2.F32.PACK_AB_MERGE_C R9, RZ, R5, RZ ;  /* 0x00000005ff09723e */ /* 0x001fe200048060ff */
[----:B------:R-:W-:Y:S02]  /*1ea80*/  FMUL R6, R35, UR22 ;  /* 0x0000001623067c20 */ /* 0x000fe40008400000 */
[----:B------:R-:W2:Y:S01]  /*1ea90*/  LDL.LU R35, [R1+0x260] ;  /* 0x0002600001237983 */ /* 0x000ea20000300800 */
[----:B----4-:R-:W-:-:S03]  /*1eaa0*/  FMUL R4, R34, UR22 ;  /* 0x0000001622047c20 */ /* 0x010fc60008400000 */
[----:B------:R-:W4:Y:S02]  /*1eab0*/  LDL.LU R34, [R1+0x264] ;  /* 0x0002640001227983 */ /* 0x000f240000300800 */
[----:B-1----:R-:W-:Y:S01]  /*1eac0*/  F2FP.SATFINITE.E5M2.F32.PACK_AB_MERGE_C R11, RZ, R4, RZ ;  /* 0x00000004ff0b723e */ /* 0x002fe200048060ff */
[----:B-----5:R-:W-:Y:S02]  /*1ead0*/  FMUL R4, R33, UR22 ;  /* 0x0000001621047c20 */ /* 0x020fe40008400000 */
[----:B------:R-:W5:Y:S03]  /*1eae0*/  LDL.LU R33, [R1+0x268] ;  /* 0x0002680001217983 */ /* 0x000f660000300800 */
[----:B------:R-:W-:Y:S01]  /*1eaf0*/  F2FP.SATFINITE.E5M2.F32.PACK_AB_MERGE_C R13, RZ, R4, RZ ;  /* 0x00000004ff0d723e */ /* 0x000fe200048060ff */
        /* <DEDUP_REMOVED lines=9> */
[----:B------:R-:W-:-:S03]  /*1eb90*/  ISETP.LT.OR P1, PT, R0, 0xf1, !P2 ;  /* 0x000000f10000780c */ /* 0x000fc60005721670 */
[----:B------:R1:W-:Y:S01]  /*1eba0*/  @!P6 STG.E.U8 desc[UR20][R2.64+0xf0], R15 ;  /* 0x0000f00f0200e986 */ /* 0x0003e2000c101114 */
[C---:B------:R-:W-:Y:S02]  /*1ebb0*/  ISETP.LT.OR P6, PT, R0.reuse, 0xf9, !P3 ;  /* 0x000000f90000780c */ /* 0x040fe40005fc1670 */
[----:B------:R-:W-:Y:S01]  /*1ebc0*/  ISETP.LT.OR P3, PT, R0, 0xfa, !P3 ;  /* 0x000000fa0000780c */ /* 0x000fe20005f61670 */
[----:B------:R1:W-:Y:S01]  /*1ebd0*/  @!P0 STG.E.U8 desc[UR20][R2.64+0xf1], R9 ;  /* 0x0000f10902008986 */ /* 0x0003e2000c101114 */
[----:B0-----:R-:W-:Y:S02]  /*1ebe0*/  F2FP.SATFINITE.E5M2.F32.PACK_AB_MERGE_C R7, RZ, R6, RZ ;  /* 0x00000006ff07723e */ /* 0x001fe400048060ff */
[----:B-1----:R-:W-:Y:S02]  /*1ebf0*/  F2FP.SATFINITE.E5M2.F32.PACK_AB_MERGE_C R15, RZ, R5, RZ ;  /* 0x00000005ff0f723e */ /* 0x002fe400048060ff */
[----:B------:R-:W-:Y:S01]  /*1ec00*/  F2FP.SATFINITE.E5M2.F32.PACK_AB_MERGE_C R9, RZ, R4, RZ ;  /* 0x00000004ff09723e */ /* 0x000fe200048060ff */
[----:B------:R-:W-:-:S02]  /*1ec10*/  FMUL R4, R38, UR22 ;  /* 0x0000001626047c20 */ /* 0x000fc40008400000 */
[----:B------:R-:W3:Y:S04]  /*1ec20*/  LDL.LU R38, [R1+0x274] ;  /* 0x0002740001267983 */ /* 0x000ee80000300800 */
[----:B------:R0:W-:Y:S01]  /*1ec30*/  @!P5 STG.E.U8 desc[UR20][R24.64+0xf1], R11 ;  /* 0x0000f10b1800d986 */ /* 0x0001e2000c101114 */
[----:B------:R-:W-:Y:S01]  /*1ec40*/  ISETP.LT.OR P5, PT, R0, 0xf9, !P2 ;  /* 0x000000f90000780c */ /* 0x000fe200057a1670 */
[----:B------:R-:W-:Y:S02]  /*1ec50*/  FMUL R5, R37, UR22 ;  /* 0x0000001625057c20 */ /* 0x000fe40008400000 */
[----:B------:R-:W3:Y:S04]  /*1ec60*/  LDL.LU R37, [R1+0x278] ;  /* 0x0002780001257983 */ /* 0x000ee80000300800 */
[----:B------:R1:W-:Y:S04]  /*1ec70*/  @!P1 STG.E.U8 desc[UR20][R24.64+0xf0], R7 ;  /* 0x0000f00718009986 */ /* 0x0003e8000c101114 */
[----:B------:R-:W-:Y:S04]  /*1ec80*/  @!P6 STG.E.U8 desc[UR20][R2.64+0xf8], R13 ;  /* 0x0000f80d0200e986 */ /* 0x000fe8000c101114 */
[----:B------:R4:W-:Y:S01]  /*1ec90*/  @!P3 STG.E.U8 desc[UR20][R2.64+0xf9], R15 ;  /* 0x0000f90f0200b986 */ /* 0x0009e2000c101114 */
[----:B0-----:R-:W-:-:S03]  /*1eca0*/  F2FP.SATFINITE.E5M2.F32.PACK_AB_MERGE_C R11, RZ, R4, RZ ;  /* 0x00000004ff0b723e */ /* 0x001fc600048060ff */
[----:B------:R0:W-:Y:S01]  /*1ecb0*/  @!P5 STG.E.U8 desc[UR20][R24.64+0xf8], R9 ;  /* 0x0000f8091800d986 */ /* 0x0001e2000c101114 */
[----:B--2---:R-:W-:-:S03]  /*1ecc0*/  FMUL R6, R36, UR22 ;  /* 0x0000001624067c20 */ /* 0x004fc60008400000 */
[----:B------:R-:W2:Y:S01]  /*1ecd0*/  LDL.LU R36, [R1+0x27c] ;  /* 0x00027c0001247983 */ /* 0x000ea20000300800 */
[----:B-1----:R-:W-:-:S03]  /*1ece0*/  FMUL R7, R35, UR22 ;  /* 0x0000001623077c20 */ /* 0x002fc60008400000 */
        /* <DEDUP_REMOVED lines=10> */
[----:B------:R-:W-:Y:S02]  /*1ed90*/  ISETP.GE.AND P1, PT, R32, 0x81, PT ;  /* 0x000000812000780c */ /* 0x000fe40003f26270 */
[C---:B------:R-:W-:Y:S02]  /*1eda0*/  ISETP.LT.OR P2, PT, R0.reuse, 0xfa, !P2 ;  /* 0x000000fa0000780c */ /* 0x040fe40005741670 */
[C---:B------:R-:W-:Y:S02]  /*1edb0*/  ISETP.LT.OR P6, PT, R0.reuse, 0x1, !P1 ;  /* 0x000000010000780c */ /* 0x040fe40004fc1670 */
[----:B------:R-:W-:Y:S02]  /*1edc0*/  ISETP.LT.OR P3, PT, R0, 0x2, !P1 ;  /* 0x000000020000780c */ /* 0x000fe40004f61670 */
[----:B------:R-:W-:Y:S02]  /*1edd0*/  F2FP.SATFINITE.E5M2.F32.PACK_AB_MERGE_C R5, RZ, R5, RZ ;  /* 0x00000005ff05723e */ /* 0x000fe400048060ff */
[----:B------:R-:W-:-:S05]  /*1ede0*/  ISETP.GE.AND P0, PT, R32, 0x89, PT ;  /* 0x000000892000780c */ /* 0x000fca0003f06270 */
[----:B------:R-:W-:Y:S01]  /*1edf0*/  @!P2 STG.E.U8 desc[UR20][R24.64+0xf9], R11 ;  /* 0x0000f90b1800a986 */ /* 0x000fe2000c101114 */
[----:B------:R-:W-:-:S03]  /*1ee00*/  F2FP.SATFINITE.E5M2.F32.PACK_AB_MERGE_C R13, RZ, R6, RZ ;  /* 0x00000006ff0d723e */ /* 0x000fc600048060ff */
[----:B------:R0:W-:Y:S01]  /*1ee10*/  @!P6 STG.E.U8 desc[UR20][R28.64], R5 ;  /* 0x000000051c00e986 */ /* 0x0001e2000c101114 */
[C---:B------:R-:W-:Y:S02]  /*1ee20*/  ISETP.LT.OR P6, PT, R0.reuse, 0x2, !P0 ;  /* 0x000000020000780c */ /* 0x040fe400047c1670 */
[C---:B------:R-:W-:Y:S01]  /*1ee30*/  ISETP.LT.OR P5, PT, R0.reuse, 0x1, !P0 ;  /* 0x000000010000780c */ /* 0x040fe200047a1670 */
[----:B------:R1:W-:Y:S01]  /*1ee40*/  @!P3 STG.E.U8 desc[UR20][R28.64+0x1], R13 ;  /* 0x0000010d1c00b986 */ /* 0x0003e2000c101114 */
[----:B------:R-:W-:Y:S02]  /*1ee50*/  ISETP.LT.OR P2, PT, R0, 0xa, !P1 ;  /* 0x0000000a0000780c */ /* 0x000fe40004f41670 */
[----:B0-----:R-:W-:Y:S02]  /*1ee60*/  F2FP.SATFINITE.E5M2.F32.PACK_AB_MERGE_C R5, RZ, R3, RZ ;  /* 0x00000003ff05723e */ /* 0x001fe400048060ff */
[----:B-1----:R-:W-:Y:S01]  /*1ee70*/  F2FP.SATFINITE.E5M2.F32.PACK_AB_MERGE_C R13, RZ, R2, RZ ;  /* 0x00000002ff0d723e */ /* 0x002fe200048060ff */
[----:B------:R-:W-:-:S02]  /*1ee80*/  FMUL R3, R38, UR22 ;  /* 0x0000001626037c20 */ /* 0x000fc40008400000 */
[----:B------:R-:W3:Y:S01]  /*1ee90*/  LDL.LU R38, [R1+0x294] ;  /* 0x0002940001267983 */ /* 0x000ee20000300800 */
[----:B------:R-:W-:Y:S02]  /*1eea0*/  F2FP.SATFINITE.E5M2.F32.PACK_AB_MERGE_C R11, RZ, R4, RZ ;  /* 0x00000004ff0b723e */ /* 0x000fe400048060ff */
[----:B------:R-:W-:Y:S01]  /*1eeb0*/  ISETP.LT.OR P3, PT, R0, 0x9, !P1 ;  /* 0x000000090000780c */ /* 0x000fe20004f61670 */
[----:B------:R0:W-:Y:S01]  /*1eec0*/  @!P6 STG.E.U8 desc[UR20][R26.64+0x1], R9 ;  /* 0x000001091a00e986 */ /* 0x0001e2000c101114 */
[----:B------:R-:W-:-:S03]  /*1eed0*/  FMUL R2, R37, UR22 ;  /* 0x0000001625027c20 */ /* 0x000fc60008400000 */
[----:B------:R-:W3:Y:S01]  /*1eee0*/  LDL.LU R37, [R1+0x298] ;  /* 0x0002980001257983 */ /* 0x000ee20000300800 */
[----:B------:R-:W-:Y:S02]  /*1eef0*/  F2FP.SATFINITE.E5M2.F32.PACK_AB_MERGE_C R7, RZ, R7, RZ ;  /* 0x00000007ff07723e */ /* 0x000fe400048060ff */
[----:B0-----:R-:W-:-:S03]  /*1ef00*/  F2FP.SATFINITE.E5M2.F32.PACK_AB_MERGE_C R9, RZ, R2, RZ ;  /* 0x00000002ff09723e */ /* 0x001fc600048060ff */
        /* <DEDUP_REMOVED lines=8> */
[----:B------:R-:W2:Y:S03]  /*1ef90*/  LDL.LU R35, [R1+0x2a0] ;  /* 0x0002a00001237983 */ /* 0x000ea60000300800 */
[----:B------:R-:W-:Y:S01]  /*1efa0*/  F2FP.SATFINITE.E5M2.F32.PACK_AB_MERGE_C R15, RZ, R2, RZ ;  /* 0x00000002ff0f723e */ /* 0x000fe200048060ff */
[----:B----4-:R-:W-:Y:S02]  /*1efb0*/  FMUL R2, R34, UR22 ;  /* 0x0000001622027c20 */ /* 0x010fe40008400000 */
[----:B------:R-:W4:Y:S01]  /*1efc0*/  LDL.LU R34, [R1+0x2a4] ;  /* 0x0002a40001227983 */ /* 0x000f220000300800 */
[----:B-----5:R-:W-:-:S03]  /*1efd0*/  FMUL R3, R33, UR22 ;  /* 0x0000001621037c20 */ /* 0x020fc60008400000 */
[----:B------:R-:W5:Y:S01]  /*1efe0*/  LDL.LU R33, [R1+0x2a8] ;  /* 0x0002a80001217983 */ /* 0x000f620000300800 */
[----:B---3--:R-:W-:-:S03]  /*1eff0*/  FMUL R4, R31, UR22 ;  /* 0x000000161f047c20 */ /* 0x008fc60008400000 */
[----:B------:R-:W3:Y:S01]  /*1f000*/  LDL.LU R31, [R1+0x2ac] ;  /* 0x0002ac00011f7983 */ /* 0x000ee20000300800 */
[----:B0-----:R-:W-:-:S03]  /*1f010*/  FMUL R5, R30, UR22 ;  /* 0x000000161e057c20 */ /* 0x001fc60008400000 */
[----:B------:R-:W3:Y:S01]  /*1f020*/  LDL.LU R30, [R1+0x2b0] ;  /* 0x0002b000011e7983 */ /* 0x000ee20000300800 */
[C---:B------:R-:W-:Y:S02]  /*1f030*/  ISETP.LT.OR P6, PT, R0.reuse, 0xa, !P0 ;  /* 0x0000000a0000780c */ /* 0x040fe400047c1670 */
[C---:B------:R-:W-:Y:S02]  /*1f040*/  ISETP.LT.OR P5, PT, R0.reuse, 0x9, !P0 ;  /* 0x000000090000780c */ /* 0x040fe400047a1670 */
[C---:B------:R-:W-:Y:S02]  /*1f050*/  ISETP.LT.OR P3, PT, R0.reuse, 0x11, !P1 ;  /* 0x000000110000780c */ /* 0x040fe40004f61670 */
[----:B------:R-:W-:-:S07]  /*1f060*/  ISETP.LT.OR P2, PT, R0, 0x12, !P1 ;  /* 0x000000120000780c */ /* 0x000fce0004f41670 */
[----:B------:R0:W-:Y:S01]  /*1f070*/  @!P6 STG.E.U8 desc[UR20][R26.64+0x9], R7 ;  /* 0x000009071a00e986 */ /* 0x0001e2000c101114 */
[----:B------:R-:W-:-:S03]  /*1f080*/  ISETP.LT.OR P6, PT, R0, 0x12, !P0 ;  /* 0x000000120000780c */ /* 0x000fc600047c1670 */
[----:B------:R-:W-:Y:S01]  /*1f090*/  @!P5 STG.E.U8 desc[UR20][R26.64+0x8], R13 ;  /* 0x0000080d1a00d986 */ /* 0x000fe2000c101114 */
[----:B------:R-:W-:-:S03]  /*1f0a0*/  ISETP.LT.OR P5, PT, R0, 0x11, !P0 ;  /* 0x000000110000780c */ /* 0x000fc600047a1670 */
[----:B------:R1:W-:Y:S01]  /*1f0b0*/  @!P3 STG.E.U8 desc[UR20][R28.64+0x10], R9 ;  /* 0x000010091c00b986 */ /* 0x0003e2000c101114 */
[C---:B------:R-:W-:Y:S02]  /*1f0c0*/  ISETP.LT.OR P3, PT, R0.reuse, 0x19, !P1 ;  /* 0x000000190000780c */ /* 0x040fe40004f61670 */
[----:B0-----:R-:W-:Y:S01]  /*1f0d0*/  F2FP.SATFINITE.E5M2.F32.PACK_AB_MERGE_C R7, RZ, R2, RZ ;  /* 0x00000002ff07723e */ /* 0x001fe200048060ff */
[----:B------:R0:W-:Y:S01]  /*1f0e0*/  @!P2 STG.E.U8 desc[UR20][R28.64+0x11], R11 ;  /* 0x0000110b1c00a986 */ /* 0x0001e2000c101114 */
[----:B------:R-:W-:Y:S02]  /*1f0f0*/  ISETP.LT.OR P2, PT, R0, 0x1a, !P1 ;  /* 0x0000001a0000780c */ /* 0x000fe40004f41670 */
[----:B-1----:R-:W-:Y:S01]  /*1f100*/  F2FP.SATFINITE.E5M2.F32.PACK_AB_MERGE_C R9, RZ, R3, RZ ;  /* 0x00000003ff09723e */ /* 0x002fe200048060ff */
[----:B------:R-:W-:Y:S02]  /*1f110*/  FMUL R2, R38, UR22 ;  /* 0x0000001626027c20 */ /* 0x000fe40008400000 */
[----:B------:R-:W3:Y:S01]  /*1f120*/  LDL.LU R38, [R1+0x2b4] ;  /* 0x0002b40001267983 */ /* 0x000ee20000300800 */
[----:B0-----:R-:W-:-:S03]  /*1f130*/  F2FP.SATFINITE.E5M2.F32.PACK_AB_MERGE_C R11, RZ, R4, RZ ;  /* 0x00000004ff0b723e */ /* 0x001fc600048060ff */
[----:B------:R0:W-:Y:S01]  /*1f140*/  @!P6 STG.E.U8 desc[UR20][R26.64+0x11], R7 ;  /* 0x000011071a00e986 */ /* 0x0001e2000c101114 */
[----:B------:R-:W-:Y:S01]  /*1f150*/  ISETP.LT.OR P6, PT, R0, 0x1a, !P0 ;  /* 0x0000001a0000780c */ /* 0x000fe200047c1670 */
[----:B------:R-:W-:Y:S02]  /*1f160*/  FMUL R3, R37, UR22 ;  /* 0x0000001625037c20 */ /* 0x000fe40008400000 */
[----:B------:R-:W3:Y:S01]  /*1f170*/  LDL.LU R37, [R1+0x2b8] ;  /* 0x0002b80001257983 */ /* 0x000ee20000300800 */
[----:B0-----:R-:W-:-:S03]  /*1f180*/  F2FP.SATFINITE.E5M2.F32.PACK_AB_MERGE_C R7, RZ, R2, RZ ;  /* 0x00000002ff07723e */ /* 0x001fc600048060ff */
[----:B------:R-:W-:Y:S04]  /*1f190*/  @!P5 STG.E.U8 desc[UR20][R26.64+0x10], R15 ;  /* 0x0000100f1a00d986 */ /* 0x000fe8000c101114 */
        /* <DEDUP_REMOVED lines=13> */
[----:B------:R-:W5:Y:S02]  /*1f270*/  LDL.LU R33, [R1+0x2c8] ;  /* 0x0002c80001217983 */ /* 0x000f640000300800 */
        /* <DEDUP_REMOVED lines=8> */
[----:B------:R-:W-:Y:S02]  /*1f300*/  F2FP.SATFINITE.E5M2.F32.PACK_AB_MERGE_C R5, RZ, R5, RZ ;  /* 0x00000005ff05723e */ /* 0x000fe400048060ff */
[----:B------:R-:W-:-:S05]  /*1f310*/  ISETP.LT.OR P6, PT, R0, 0x22, !P0 ;  /* 0x000000220000780c */ /* 0x000fca00047c1670 */
[----:B------:R0:W-:Y:S01]  /*1f320*/  @!P5 STG.E.U8 desc[UR20][R26.64+0x18], R5 ;  /* 0x000018051a00d986 */ /* 0x0001e2000c101114 */
[----:B------:R-:W-:-:S03]  /*1f330*/  ISETP.LT.OR P5, PT, R0, 0x21, !P0 ;  /* 0x000000210000780c */ /* 0x000fc600047a1670 */
[----:B------:R-:W-:Y:S01]  /*1f340*/  @!P3 STG.E.U8 desc[UR20][R28.64+0x20], R9 ;  /* 0x000020091c00b986 */ /* 0x000fe2000c101114 */
[----:B------:R-:W-:-:S03]  /*1f350*/  ISETP.LT.OR P3, PT, R0, 0x29, !P1 ;  /* 0x000000290000780c */ /* 0x000fc60004f61670 */
[----:B------:R1:W-:Y:S01]  /*1f360*/  @!P2 STG.E.U8 desc[UR20][R28.64+0x21], R11 ;  /* 0x0000210b1c00a986 */ /* 0x0003e2000c101114 */
[----:B------:R-:W-:Y:S02]  /*1f370*/  ISETP.LT.OR P2, PT, R0, 0x2a, !P1 ;  /* 0x0000002a0000780c */ /* 0x000fe40004f41670 */
[----:B0-----:R-:W-:Y:S02]  /*1f380*/  F2FP.SATFINITE.E5M2.F32.PACK_AB_MERGE_C R5, RZ, R3, RZ ;  /* 0x00000003ff05723e */ /* 0x001fe400048060ff */
[----:B-1----:R-:W-:Y:S01]  /*1f390*/  F2FP.SATFINITE.E5M2.F32.PACK_AB_MERGE_C R11, RZ, R2, RZ ;  /* 0x00000002ff0b723e */ /* 0x002fe200048060ff */
[----:B------:R-:W-:Y:S02]  /*1f3a0*/  FMUL R2, R38, UR22 ;  /* 0x0000001626027c20 */ /* 0x000fe40008400000 */
[----:B------:R-:W3:Y:S01]  /*1f3b0*/  LDL.LU R38, [R1+0x2d4] ;  /* 0x0002d40001267983 */ /* 0x000ee20000300800 */
[----:B------:R-:W-:-:S03]  /*1f3c0*/  F2FP.SATFINITE.E5M2.F32.PACK_AB_MERGE_C R9, RZ, R4, RZ ;  /* 0x00000004ff09723e */ /* 0x000fc600048060ff */
[----:B------:R-:W-:Y:S01]  /*1f3d0*/  @!P6 STG.E.U8 desc[UR20][R26.64+0x21], R5 ;  /* 0x000021051a00e986 */ /* 0x000fe2000c101114 */
[----:B------:R-:W-:Y:S01]  /*1f3e0*/  ISETP.LT.OR P6, PT, R0, 0x2a, !P0 ;  /* 0x0000002a0000780c */ /* 0x000fe200047c1670 */
[----:B------:R-:W-:Y:S02]  /*1f3f0*/  FMUL R3, R37, UR22 ;  /* 0x0000001625037c20 */ /* 0x000fe40008400000 */
[----:B------:R-:W3:Y:S04]  /*1f400*/  LDL.LU R37, [R1+0x2d8] ;  /* 0x0002d80001257983 */ /* 0x000ee80000300800 */
[----:B------:R-:W-:Y:S04]  /*1f410*/  @!P5 STG.E.U8 desc[UR20][R26.64+0x20], R13 ;  /* 0x0000200d1a00d986 */ /* 0x000fe8000c101114 */
[----:B------:R0:W-:Y:S04]  /*1f420*/  @!P3 STG.E.U8 desc[UR20][R28.64+0x28], R7 ;  /* 0x000028071c00b986 */ /* 0x0001e8000c101114 */
[----:B------:R1:W-:Y:S01]  /*1f430*/  @!P2 STG.E.U8 desc[UR20][R28.64+0x29], R9 ;  /* 0x000029091c00a986 */ /* 0x0003e2000c101114 */
[----:B0-----:R-:W-:-:S02]  /*1f440*/  F2FP.SATFINITE.E5M2.F32.PACK_AB_MERGE_C R7, RZ, R2, RZ ;  /* 0x00000002ff07723e */ /* 0x001fc400048060ff */
[----:B-1----:R-:W-:-:S03]  /*1f450*/  F2FP.SATFINITE.E5M2.F32.PACK_AB_MERGE_C R9, RZ, R3, RZ ;  /* 0x00000003ff09723e */ /* 0x002fc600048060ff */
[----:B------:R0:W-:Y:S01]  /*1f460*/  @!P6 STG.E.U8 desc[UR20][R26.64+0x29], R7 ;  /* 0x000029071a00e986 */ /* 0x0001e2000c101114 */
[----:B--2---:R-:W-:-:S03]  /*1f470*/  FMUL R4, R36, UR22 ;  /* 0x0000001624047c20 */ /* 0x004fc60008400000 */
[----:B------:R-:W2:Y:S02]  /*1f480*/  LDL.LU R36, [R1+0x2dc] ;  /* 0x0002dc0001247983 */ /* 0x000ea40000300800 */
[----:B------:R-:W-:Y:S01]  /*1f490*/  F2FP.SATFINITE.E5M2.F32.PACK_AB_MERGE_C R13, RZ, R4, RZ ;  /* 0x00000004ff0d723e */ /* 0x000fe200048060ff */
        /* <DEDUP_REMOVED lines=15> */
[----:B------:R-:W-:Y:S01]  /*1f590*/  @!P5 STG.E.U8 desc[UR20][R26.64+0x28], R11 ;  /* 0x0000280b1a00d986 */ /* 0x000fe2000c101114 */
[----:B------:R-:W-:-:S03]  /*1f5a0*/  ISETP.LT.OR P5, PT, R0, 0x31, !P0 ;  /* 0x000000310000780c */ /* 0x000fc600047a1670 */
[----:B------:R0:W-:Y:S01]  /*1f5b0*/  @!P2 STG.E.U8 desc[UR20][R28.64+0x31], R13 ;  /* 0x0000310d1c00a986 */ /* 0x0001e2000c101114 */
[----:B------:R-:W-:-:S03]  /*1f5c0*/  ISETP.LT.OR P2, PT, R0, 0x3a, !P1 ;  /* 0x0000003a0000780c */ /* 0x000fc60004f41670 */
[----:B------:R1:W-:Y:S01]  /*1f5d0*/  @!P3 STG.E.U8 desc[UR20][R28.64+0x30], R9 ;  /* 0x000030091c00b986 */ /* 0x0003e2000c101114 */
[----:B------:R-:W-:Y:S02]  /*1f5e0*/  ISETP.LT.OR P3, PT, R0, 0x39, !P1 ;  /* 0x000000390000780c */ /* 0x000fe40004f61670 */
[----:B------:R-:W-:Y:S02]  /*1f5f0*/  F2FP.SATFINITE.E5M2.F32.PACK_AB_MERGE_C R5, RZ, R5, RZ ;  /* 0x00000005ff05723e */ /* 0x000fe400048060ff */
[----:B0-----:R-:W-:Y:S02]  /*1f600*/  F2FP.SATFINITE.E5M2.F32.PACK_AB_MERGE_C R13, RZ, R2, RZ ;  /* 0x00000002ff0d723e */ /* 0x001fe400048060ff */
[----:B-1----:R-:W-:Y:S01]  /*1f610*/  F2FP.SATFINITE.E5M2.F32.PACK_AB_MERGE_C R9, RZ, R3, RZ ;  /* 0x00000003ff09723e */ /* 0x002fe200048060ff */
[----:B------:R-:W-:Y:S02]  /*1f620*/  FMUL R3, R38, UR22 ;  /* 0x0000001626037c20 */ /* 0x000fe40008400000 */
[----:B------:R-:W3:Y:S01]  /*1f630*/  LDL.LU R38, [R1+0x2f4] ;  /* 0x0002f40001267983 */ /* 0x000ee20000300800 */
[----:B------:R-:W-:-:S03]  /*1f640*/  F2FP.SATFINITE.E5M2.F32.PACK_AB_MERGE_C R11, RZ, R4, RZ ;  /* 0x00000004ff0b723e */ /* 0x000fc600048060ff */
[----:B------:R0:W-:Y:S01]  /*1f650*/  @!P6 STG.E.U8 desc[UR20][R26.64+0x31], R7 ;  /* 0x000031071a00e986 */ /* 0x0001e2000c101114 */
[----:B------:R-:W-:-:S03]  /*1f660*/  FMUL R2, R37, UR22 ;  /* 0x0000001625027c20 */ /* 0x000fc60008400000 */
[----:B------:R-:W3:Y:S01]  /*1f670*/  LDL.LU R37, [R1+0x2f8] ;  /* 0x0002f80001257983 */ /* 0x000ee20000300800 */
[----:B------:R-:W-:Y:S02]  /*1f680*/  ISETP.LT.OR P6, PT, R0, 0x3a, !P0 ;  /* 0x0000003a0000780c */ /* 0x000fe400047c1670 */
[----:B0-----:R-:W-:Y:S01]  /*1f690*/  F2FP.SATFINITE.E5M2.F32.PACK_AB_MERGE_C R7, RZ, R2, RZ ;  /* 0x00000002ff07723e */ /* 0x001fe200048060ff */
[----:B------:R0:W-:Y:S04]  /*1f6a0*/  @!P5 STG.E.U8 desc[UR20][R26.64+0x30], R5 ;  /* 0x000030051a00d986 */ /* 0x0001e8000c101114 */
[----:B------:R-:W-:Y:S04]  /*1f6b0*/  @!P2 STG.E.U8 desc[UR20][R28.64+0x39], R11 ;  /* 0x0000390b1c00a986 */ /* 0x000fe8000c101114 */
[----:B------:R1:W-:Y:S01]  /*1f6c0*/  @!P3 STG.E.U8 desc[UR20][R28.64+0x38], R9 ;  /* 0x000038091c00b986 */ /* 0x0003e2000c101114 */
[----:B0-----:R-:W-:-:S05]  /*1f6d0*/  F2FP.SATFINITE.E5M2.F32.PACK_AB_MERGE_C R5, RZ, R3, RZ ;  /* 0x00000003ff05723e */ /* 0x001fca00048060ff */
        /* <DEDUP_REMOVED lines=42> */
[----:B------:R-:W-:Y:S01]  /*1f980*/  F2FP.SATFINITE.E5M2.F32.PACK_AB_MERGE_C R11, RZ, R4, RZ ;  /* 0x00000004ff0b723e */ /* 0x000fe200048060ff */
[----:B------:R-:W-:Y:S02]  /*1f990*/  FMUL R2, R35, UR22 ;  /* 0x0000001623027c20 */ /* 0x000fe40008400000 */
[----:B------:R-:W2:Y:S03]  /*1f9a0*/  LDL.LU R35, [R1+0x320] ;  /* 0x0003200001237983 */ /* 0x000ea60000300800 */
[----:B-1----:R-:W-:Y:S01]  /*1f9b0*/  F2FP.SATFINITE.E5M2.F32.PACK_AB_MERGE_C R13, RZ, R2, RZ ;  /* 0x00000002ff0d723e */ /* 0x002fe200048060ff */
        /* <DEDUP_REMOVED lines=146> */
[----:B------:R-:W-:-:S03]  /*202e0*/  FMUL R3, R37, UR22 ;  /* 0x0000001625037c20 */ /* 0x000fc60008400000 */
[----:B------:R-:W3:Y:S04]  /*202f0*/  LDL.LU R37, [R1+0x398] ;  /* 0x0003980001257983 */ /* 0x000ee80000300800 */
[----:B------:R-:W-:Y:S04]  /*20300*/  @!P5 STG.E.U8 desc[UR20][R26.64+0x80], R13 ;  /* 0x0000800d1a00d986 */ /* 0x000fe8000c101114 */
[----:B------:R0:W-:Y:S04]  /*20310*/  @!P3 STG.E.U8 desc[UR20][R28.64+0x88], R7 ;  /* 0x000088071c00b986 */ /* 0x0001e8000c101114 */
[----:B------:R1:W-:Y:S01]  /*20320*/  @!P2 STG.E.U8 desc[UR20][R28.64+0x89], R9 ;  /* 0x000089091c00a986 */ /* 0x0003e2000c101114 */
[----:B0-----:R-:W-:-:S02]  /*20330*/  F2FP.SATFINITE.E5M2.F32.PACK_AB_MERGE_C R7, RZ, R2, RZ ;  /* 0x00000002ff07723e */ /* 0x001fc400048060ff */
[----:B-1----:R-:W-:Y:S01]  /*20340*/  F2FP.SATFINITE.E5M2.F32.PACK_AB_MERGE_C R9, RZ, R3, RZ ;  /* 0x00000003ff09723e */ /* 0x002fe200048060ff */
[----:B--2---:R-:W-:Y:S02]  /*20350*/  FMUL R4, R36, UR22 ;  /* 0x0000001624047c20 */ /* 0x004fe40008400000 */
[----:B------:R-:W2:Y:S03]  /*20360*/  LDL.LU R36, [R1+0x39c] ;  /* 0x00039c0001247983 */ /* 0x000ea60000300800 */
[----:B------:R-:W-:Y:S01]  /*20370*/  F2FP.SATFINITE.E5M2.F32.PACK_AB_MERGE_C R13, RZ, R4, RZ ;  /* 0x00000004ff0d723e */ /* 0x000fe200048060ff */
[----:B------:R-:W-:Y:S02]  /*20380*/  FMUL R5, R35, UR22 ;  /* 0x0000001623057c20 */ /* 0x000fe40008400000 */
[----:B------:R-:W2:Y:S01]  /*20390*/  LDL.LU R35, [R1+0x3a0] ;  /* 0x0003a00001237983 */ /* 0x000ea20000300800 */
[----:B----4-:R-:W-:-:S03]  /*203a0*/  FMUL R2, R34, UR22 ;  /* 0x0000001622027c20 */ /* 0x010fc60008400000 */
[----:B------:R-:W4:Y:S01]  /*203b0*/  LDL.LU R34, [R1+0x3a4] ;  /* 0x0003a40001227983 */ /* 0x000f220000300800 */
[----:B-----5:R-:W-:-:S03]  /*203c0*/  FMUL R3, R33, UR22 ;  /* 0x0000001621037c20 */ /* 0x020fc60008400000 */
[----:B------:R-:W5:Y:S01]  /*203d0*/  LDL.LU R33, [R1+0x3a8] ;  /* 0x0003a80001217983 */ /* 0x000f620000300800 */
        /* <DEDUP_REMOVED lines=16> */
[----:B------:R-:W-:Y:S01]  /*204e0*/  @!P2 STG.E.U8 desc[UR20][R28.64+0x91], R13 ;  /* 0x0000910d1c00a986 */ /* 0x000fe2000c101114 */
[----:B------:R-:W-:Y:S02]  /*204f0*/  ISETP.LT.OR P2, PT, R0, 0x9a, !P1 ;  /* 0x0000009a0000780c */ /* 0x000fe40004f41670 */
        /* <DEDUP_REMOVED lines=82> */
[----:B------:R0:W-:Y:S01]  /*20a20*/  @!P6 STG.E.U8 desc[UR20][R26.64+0xb1], R7 ;  /* 0x0000b1071a00e986 */ /* 0x0001e2000c101114 */
[----:B------:R-:W-:-:S03]  /*20a30*/  FMUL R3, R38, UR22 ;  /* 0x0000001626037c20 */ /* 0x000fc60008400000 */
[----:B------:R-:W3:Y:S01]  /*20a40*/  LDL.LU R38, [R1+0x3f4] ;  /* 0x0003f40001267983 */ /* 0x000ee20000300800 */
[----:B------:R-:W-:Y:S02]  /*20a50*/  F2FP.SATFINITE.E5M2.F32.PACK_AB_MERGE_C R11, RZ, R4, RZ ;  /* 0x00000004ff0b723e */ /* 0x000fe400048060ff */
[----:B------:R-:W-:Y:S01]  /*20a60*/  ISETP.LT.OR P6, PT, R0, 0xba, !P0 ;  /* 0x000000ba0000780c */ /* 0x000fe200047c1670 */
[----:B------:R-:W-:Y:S02]  /*20a70*/  FMUL R2, R37, UR22 ;  /* 0x0000001625027c20 */ /* 0x000fe40008400000 */
[----:B------:R-:W3:Y:S03]  /*20a80*/  LDL.LU R37, [R1+0x3f8] ;  /* 0x0003f80001257983 */ /* 0x000ee60000300800 */
        /* <DEDUP_REMOVED lines=31> */
[----:B-1----:R-:W-:-:S03]  /*20c80*/  F2FP.SATFINITE.E5M2.F32.PACK_AB_MERGE_C R9, RZ, R3, RZ ;  /* 0x00000003ff09723e */ /* 0x002fc600048060ff */
[----:B------:R0:W-:Y:S01]  /*20c90*/  @!P6 STG.E.U8 desc[UR20][R26.64+0xc1], R7 ;  /* 0x0000c1071a00e986 */ /* 0x0001e2000c101114 */
[----:B------:R-:W-:Y:S01]  /*20ca0*/  FMUL R2, R38, UR22 ;  /* 0x0000001626027c20 */ /* 0x000fe20008400000 */
[----:B------:R-:W-:Y:S02]  /*20cb0*/  ISETP.LT.OR P6, PT, R0, 0xca, !P0 ;  /* 0x000000ca0000780c */ /* 0x000fe400047c1670 */
[----:B------:R-:W3:Y:S01]  /*20cc0*/  LDL.LU R38, [R1+0x414] ;  /* 0x0004140001267983 */ /* 0x000ee20000300800 */
[----:B------:R-:W-:Y:S01]  /*20cd0*/  F2FP.SATFINITE.E5M2.F32.PACK_AB_MERGE_C R13, RZ, R4, RZ ;  /* 0x00000004ff0d723e */ /* 0x000fe200048060ff */
        /* <DEDUP_REMOVED lines=24> */
[C---:B------:R-:W-:Y:S01]  /*20e60*/  ISETP.LT.OR P3, PT, R0.reuse, 0xd1, !P1 ;  /* 0x000000d10000780c */ /* 0x040fe20004f61670 */
[----:B------:R-:W3:Y:S01]  /*20e70*/  LDL.LU R40, [R1+0x434] ;  /* 0x0004340001287983 */ /* 0x000ee20000300800 */
[C---:B------:R-:W-:Y:S02]  /*20e80*/  ISETP.LT.OR P2, PT, R0.reuse, 0xd2, !P1 ;  /* 0x000000d20000780c */ /* 0x040fe40004f41670 */
[----:B------:R-:W-:Y:S02]  /*20e90*/  ISETP.LT.OR P6, PT, R0, 0xd2, !P0 ;  /* 0x000000d20000780c */ /* 0x000fe400047c1670 */
[----:B------:R-:W-:-:S05]  /*20ea0*/  F2FP.SATFINITE.E5M2.F32.PACK_AB_MERGE_C R5, RZ, R5, RZ ;  /* 0x00000005ff05723e */ /* 0x000fca00048060ff */
[----:B------:R0:W-:Y:S01]  /*20eb0*/  @!P5 STG.E.U8 desc[UR20][R26.64+0xc8], R5 ;  /* 0x0000c8051a00d986 */ /* 0x0001e2000c101114 */
[----:B------:R-:W-:-:S03]  /*20ec0*/  ISETP.LT.OR P5, PT, R0, 0xd1, !P0 ;  /* 0x000000d10000780c */ /* 0x000fc600047a1670 */
[----:B------:R-:W-:Y:S01]  /*20ed0*/  @!P3 STG.E.U8 desc[UR20][R28.64+0xd0], R9 ;  /* 0x0000d0091c00b986 */ /* 0x000fe2000c101114 */
[----:B------:R-:W-:-:S03]  /*20ee0*/  ISETP.LT.OR P3, PT, R0, 0xd9, !P1 ;  /* 0x000000d90000780c */ /* 0x000fc60004f61670 */
[----:B------:R1:W-:Y:S01]  /*20ef0*/  @!P2 STG.E.U8 desc[UR20][R28.64+0xd1], R11 ;  /* 0x0000d10b1c00a986 */ /* 0x0003e2000c101114 */
[----:B0-----:R-:W-:Y:S02]  /*20f00*/  F2FP.SATFINITE.E5M2.F32.PACK_AB_MERGE_C R5, RZ, R3, RZ ;  /* 0x00000003ff05723e */ /* 0x001fe400048060ff */
[----:B------:R-:W-:-:S03]  /*20f10*/  ISETP.LT.OR P2, PT, R0, 0xda, !P1 ;  /* 0x000000da0000780c */ /* 0x000fc60004f41670 */
[----:B------:R-:W-:Y:S01]  /*20f20*/  @!P6 STG.E.U8 desc[UR20][R26.64+0xd1], R5 ;  /* 0x0000d1051a00e986 */ /* 0x000fe2000c101114 */
[----:B-1----:R-:W-:Y:S02]  /*20f30*/  F2FP.SATFINITE.E5M2.F32.PACK_AB_MERGE_C R11, RZ, R2, RZ ;  /* 0x00000002ff0b723e */ /* 0x002fe400048060ff */
[----:B------:R-:W-:Y:S01]  /*20f40*/  ISETP.LT.OR P6, PT, R0, 0xda, !P0 ;  /* 0x000000da0000780c */ /* 0x000fe200047c1670 */
[----:B------:R-:W-:Y:S02]  /*20f50*/  FMUL R2, R38, UR22 ;  /* 0x0000001626027c20 */ /* 0x000fe40008400000 */
[----:B------:R-:W3:Y:S01]  /*20f60*/  LDL.LU R38, [R1+0x438] ;  /* 0x0004380001267983 */ /* 0x000ee20000300800 */
[----:B------:R-:W-:Y:S01]  /*20f70*/  F2FP.SATFINITE.E5M2.F32.PACK_AB_MERGE_C R9, RZ, R4, RZ ;  /* 0x00000004ff09723e */ /* 0x000fe200048060ff */
        /* <DEDUP_REMOVED lines=14> */
[----:B------:R-:W4:Y:S02]  /*21060*/  LDL.LU R34, [R1+0x448] ;  /* 0x0004480001227983 */ /* 0x000f240000300800 */
[----:B0-----:R-:W-:Y:S01]  /*21070*/  F2FP.SATFINITE.E5M2.F32.PACK_AB_MERGE_C R7, RZ, R2, RZ ;  /* 0x00000002ff07723e */ /* 0x001fe200048060ff */
[----:B-----5:R-:W-:Y:S02]  /*21080*/  FMUL R3, R33, UR22 ;  /* 0x0000001621037c20 */ /* 0x020fe40008400000 */
[----:B------:R-:W5:Y:S01]  /*21090*/  LDL.LU R33, [R1+0x44c] ;  /* 0x00044c0001217983 */ /* 0x000f620000300800 */
[----:B---3--:R-:W-:-:S03]  /*210a0*/  FMUL R4, R31, UR22 ;  /* 0x000000161f047c20 */ /* 0x008fc60008400000 */
        /* <DEDUP_REMOVED lines=13> */
[----:B------:R-:W-:Y:S02]  /*21180*/  F2FP.SATFINITE.E5M2.F32.PACK_AB_MERGE_C R5, RZ, R5, RZ ;  /* 0x00000005ff05723e */ /* 0x000fe400048060ff */
[----:B0-----:R-:W-:Y:S01]  /*21190*/  F2FP.SATFINITE.E5M2.F32.PACK_AB_MERGE_C R11, RZ, R4, RZ ;  /* 0x00000004ff0b723e */ /* 0x001fe200048060ff */
[----:B------:R-:W-:Y:S01]  /*211a0*/  @!P6 STG.E.U8 desc[UR20][R26.64+0xe1], R7 ;  /* 0x0000e1071a00e986 */ /* 0x000fe2000c101114 */
[C---:B------:R-:W-:Y:S02]  /*211b0*/  ISETP.LT.OR P6, PT, R0.reuse, 0xea, !P0 ;  /* 0x000000ea0000780c */ /* 0x040fe400047c1670 */
[----:B-1----:R-:W-:Y:S01]  /*211c0*/  F2FP.SATFINITE.E5M2.F32.PACK_AB_MERGE_C R9, RZ, R3, RZ ;  /* 0x00000003ff09723e */ /* 0x002fe200048060ff */
[----:B------:R0:W-:Y:S01]  /*211d0*/  @!P5 STG.E.U8 desc[UR20][R26.64+0xe0], R5 ;  /* 0x0000e0051a00d986 */ /* 0x0001e2000c101114 */
[----:B------:R-:W-:-:S03]  /*211e0*/  ISETP.LT.OR P5, PT, R0, 0xe9, !P0 ;  /* 0x000000e90000780c */ /* 0x000fc600047a1670 */
[----:B------:R-:W-:Y:S01]  /*211f0*/  @!P2 STG.E.U8 desc[UR20][R28.64+0xe9], R11 ;  /* 0x0000e90b1c00a986 */ /* 0x000fe2000c101114 */
[----:B------:R-:W-:Y:S01]  /*21200*/  ISETP.LT.OR P2, PT, R0, 0xf2, !P1 ;  /* 0x000000f20000780c */ /* 0x000fe20004f41670 */
[----:B------:R-:W-:Y:S02]  /*21210*/  FMUL R3, R40, UR22 ;  /* 0x0000001628037c20 */ /* 0x000fe40008400000 */
[----:B------:R1:W-:Y:S01]  /*21220*/  @!P3 STG.E.U8 desc[UR20][R28.64+0xe8], R9 ;  /* 0x0000e8091c00b986 */ /* 0x0003e2000c101114 */
[----:B------:R-:W-:Y:S02]  /*21230*/  ISETP.LT.OR P3, PT, R0, 0xf1, !P1 ;  /* 0x000000f10000780c */ /* 0x000fe40004f61670 */
[----:B------:R-:W-:Y:S01]  /*21240*/  F2FP.SATFINITE.E5M2.F32.PACK_AB_MERGE_C R13, RZ, R2, RZ ;  /* 0x00000002ff0d723e */ /* 0x000fe200048060ff */
[----:B------:R-:W-:Y:S01]  /*21250*/  FMUL R2, R38, UR22 ;  /* 0x0000001626027c20 */ /* 0x000fe20008400000 */
[----:B------:R-:W-:Y:S01]  /*21260*/  FMUL R4, R37, UR22 ;  /* 0x0000001625047c20 */ /* 0x000fe20008400000 */
[----:B------:R-:W-:-:S03]  /*21270*/  F2FP.SATFINITE.E5M2.F32.PACK_AB_MERGE_C R3, RZ, R3, RZ ;  /* 0x00000003ff03723e */ /* 0x000fc600048060ff */
[----:B0-----:R-:W-:Y:S02]  /*21280*/  F2FP.SATFINITE.E5M2.F32.PACK_AB_MERGE_C R5, RZ, R2, RZ ;  /* 0x00000002ff05723e */ /* 0x001fe400048060ff */
[----:B------:R-:W-:Y:S01]  /*21290*/  F2FP.SATFINITE.E5M2.F32.PACK_AB_MERGE_C R7, RZ, R4, RZ ;  /* 0x00000004ff07723e */ /* 0x000fe200048060ff */
[----:B------:R-:W-:Y:S01]  /*212a0*/  @!P5 STG.E.U8 desc[UR20][R26.64+0xe8], R13 ;  /* 0x0000e80d1a00d986 */ /* 0x000fe2000c101114 */
[----:B------:R-:W-:-:S03]  /*212b0*/  ISETP.LT.OR P5, PT, R0, 0xf1, !P0 ;  /* 0x000000f10000780c */ /* 0x000fc600047a1670 */
[----:B------:R-:W-:Y:S01]  /*212c0*/  @!P6 STG.E.U8 desc[UR20][R26.64+0xe9], R3 ;  /* 0x0000e9031a00e986 */ /* 0x000fe2000c101114 */
[----:B------:R-:W-:-:S03]  /*212d0*/  ISETP.LT.OR P6, PT, R0, 0xf2, !P0 ;  /* 0x000000f20000780c */ /* 0x000fc600047c1670 */
[----:B------:R0:W-:Y:S01]  /*212e0*/  @!P2 STG.E.U8 desc[UR20][R28.64+0xf1], R7 ;  /* 0x0000f1071c00a986 */ /* 0x0001e2000c101114 */
[C---:B------:R-:W-:Y:S02]  /*212f0*/  ISETP.LT.OR P2, PT, R0.reuse, 0xf9, !P1 ;  /* 0x000000f90000780c */ /* 0x040fe40004f41670 */
[C---:B------:R-:W-:Y:S01]  /*21300*/  ISETP.LT.OR P1, PT, R0.reuse, 0xfa, !P1 ;  /* 0x000000fa0000780c */ /* 0x040fe20004f21670 */
[----:B------:R3:W-:Y:S01]  /*21310*/  @!P3 STG.E.U8 desc[UR20][R28.64+0xf0], R5 ;  /* 0x0000f0051c00b986 */ /* 0x0007e2000c101114 */
[C---:B------:R-:W-:Y:S02]  /*21320*/  ISETP.LT.OR P3, PT, R0.reuse, 0xf9, !P0 ;  /* 0x000000f90000780c */ /* 0x040fe40004761670 */
[----:B------:R-:W-:Y:S01]  /*21330*/  ISETP.LT.OR P0, PT, R0, 0xfa, !P0 ;  /* 0x000000fa0000780c */ /* 0x000fe20004701670 */
[----:B--2---:R-:W-:-:S05]  /*21340*/  FMUL R2, R36, UR22 ;  /* 0x0000001624027c20 */ /* 0x004fca0008400000 */
[----:B-1----:R-:W-:-:S05]  /*21350*/  F2FP.SATFINITE.E5M2.F32.PACK_AB_MERGE_C R9, RZ, R2, RZ ;  /* 0x00000002ff09723e */ /* 0x002fca00048060ff */
[----:B------:R1:W-:Y:S01]  /*21360*/  @!P5 STG.E.U8 desc[UR20][R26.64+0xf0], R9 ;  /* 0x0000f0091a00d986 */ /* 0x0003e2000c101114 */
[----:B------:R-:W-:-:S05]  /*21370*/  FMUL R0, R35, UR22 ;  /* 0x0000001623007c20 */ /* 0x000fca0008400000 */
[----:B0-----:R-:W-:Y:S01]  /*21380*/  F2FP.SATFINITE.E5M2.F32.PACK_AB_MERGE_C R7, RZ, R0, RZ ;  /* 0x00000000ff07723e */ /* 0x001fe200048060ff */
[----:B----4-:R-:W-:Y:S01]  /*21390*/  FMUL R2, R34, UR22 ;  /* 0x0000001622027c20 */ /* 0x010fe20008400000 */
[----:B-----5:R-:W-:-:S04]  /*213a0*/  FMUL R3, R33, UR22 ;  /* 0x0000001621037c20 */ /* 0x020fc80008400000 */
[----:B------:R-:W-:Y:S02]  /*213b0*/  F2FP.SATFINITE.E5M2.F32.PACK_AB_MERGE_C R11, RZ, R2, RZ ;  /* 0x00000002ff0b723e */ /* 0x000fe400048060ff */
[----:B------:R-:W-:Y:S01]  /*213c0*/  F2FP.SATFINITE.E5M2.F32.PACK_AB_MERGE_C R3, RZ, R3, RZ ;  /* 0x00000003ff03723e */ /* 0x000fe200048060ff */
[----:B------:R1:W-:Y:S01]  /*213d0*/  @!P6 STG.E.U8 desc[UR20][R26.64+0xf1], R7 ;  /* 0x0000f1071a00e986 */ /* 0x0003e2000c101114 */
[----:B---3--:R-:W-:Y:S01]  /*213e0*/  FMUL R4, R31, UR22 ;  /* 0x000000161f047c20 */ /* 0x008fe20008400000 */
[----:B------:R-:W-:-:S04]  /*213f0*/  FMUL R5, R30, UR22 ;  /* 0x000000161e057c20 */ /* 0x000fc80008400000 */
[----:B------:R-:W-:Y:S02]  /*21400*/  F2FP.SATFINITE.E5M2.F32.PACK_AB_MERGE_C R13, RZ, R4, RZ ;  /* 0x00000004ff0d723e */ /* 0x000fe400048060ff */
[----:B------:R-:W-:Y:S01]  /*21410*/  F2FP.SATFINITE.E5M2.F32.PACK_AB_MERGE_C R5, RZ, R5, RZ ;  /* 0x00000005ff05723e */ /* 0x000fe200048060ff */
[----:B------:R1:W-:Y:S04]  /*21420*/  @!P2 STG.E.U8 desc[UR20][R28.64+0xf8], R11 ;  /* 0x0000f80b1c00a986 */ /* 0x0003e8000c101114 */
[----:B------:R1:W-:Y:S04]  /*21430*/  @!P1 STG.E.U8 desc[UR20][R28.64+0xf9], R3 ;  /* 0x0000f9031c009986 */ /* 0x0003e8000c101114 */
[----:B------:R1:W-:Y:S04]  /*21440*/  @!P3 STG.E.U8 desc[UR20][R26.64+0xf8], R13 ;  /* 0x0000f80d1a00b986 */ /* 0x0003e8000c101114 */
[----:B------:R1:W-:Y:S02]  /*21450*/  @!P0 STG.E.U8 desc[UR20][R26.64+0xf9], R5 ;  /* 0x0000f9051a008986 */ /* 0x0003e4000c101114 */
.L_x_545:
[----:B------:R-:W-:Y:S05]  /*21460*/  BSYNC B0 ;  /* 0x0000000000007941 */ /* 0x000fea0003800000 */
.L_x_31:
[----:B-12---:R-:W2:Y:S04]  /*21470*/  LDL.LU R3, [R1+0x458] ;  /* 0x0004580001037983 */ /* 0x006ea80000300800 */
[----:B------:R-:W2:Y:S01]  /*21480*/  LDL.LU R2, [R1+0x45c] ;  /* 0x00045c0001027983 */ /* 0x000ea20000300800 */
[----:B------:R-:W-:Y:S01]  /*21490*/  ULDC UR6, c[0x0][0xc] ;  /* 0x0000030000067ab9 */ /* 0x000fe20000000800 */
[----:B------:R-:W-:Y:S01]  /*214a0*/  ULDC UR7, c[0x0][0x10] ;  /* 0x0000040000077ab9 */ /* 0x000fe20000000800 */
[----:B---34-:R-:W2:Y:S01]  /*214b0*/  LDC R5, c[0x0][0x14] ;  /* 0x00000500ff057b82 */ /* 0x018ea20000000800 */
[----:B------:R-:W-:Y:S01]  /*214c0*/  UIMAD.WIDE.U32 UR6, UR6, UR7, URZ ;  /* 0x00000007060672a5 */ /* 0x000fe2000f8e003f */
[----:B-----5:R-:W-:Y:S01]  /*214d0*/  PRMT R0, RZ, 0x7610, R0 ;  /* 0x00007610ff007816 */ /* 0x020fe20000000000 */
[----:B------:R-:W-:-:S04]  /*214e0*/  UMOV UR10, 0xffffffff ;  /* 0xffffffff000a7882 */ /* 0x000fc80000000000 */
[----:B--2---:R-:W-:-:S04]  /*214f0*/  IMAD.WIDE.U32 R2, R5, UR6, R2 ;  /* 0x0000000605027c25 */ /* 0x004fc8000f8e0002 */
[----:B------:R-:W-:Y:S01]  /*21500*/  IMAD R5, R5, UR7, RZ ;  /* 0x0000000705057c24 */ /* 0x000fe2000f8e02ff */
[----:B------:R-:W-:Y:S01]  /*21510*/  ULDC.64 UR6, c[0x0][0x650] ;  /* 0x0001940000067ab9 */ /* 0x000fe20000000a00 */
[----:B------:R-:W-:Y:S01]  /*21520*/  IMAD.MOV.U32 R11, RZ, RZ, R2 ;  /* 0x000000ffff0b7224 */ /* 0x000fe200078e0002 */
[----:B------:R-:W-:Y:S01]  /*21530*/  ISETP.GE.U32.AND P0, PT, R2, UR6, PT ;  /* 0x0000000602007c0c */ /* 0x000fe2000bf06070 */
[----:B------:R-:W-:Y:S02]  /*21540*/  IMAD.IADD R13, R3, 0x1, R5 ;  /* 0x00000001030d7824 */ /* 0x000fe400078e0205 */
[----:B------:R-:W-:-:S03]  /*21550*/  IMAD.MOV.U32 R2, RZ, RZ, -0x1 ;  /* 0xffffffffff027424 */ /* 0x000fc600078e00ff */
[----:B------:R1:W-:Y:S01]  /*21560*/  STL [R1+0x458], R13 ;  /* 0x0004580d01007387 */ /* 0x0003e20000100800 */
[----:B------:R-:W-:-:S03]  /*21570*/  ISETP.GE.U32.AND.EX P0, PT, R13, UR7, PT, P0 ;  /* 0x000000070d007c0c */ /* 0x000fc6000bf06100 */
[----:B------:R1:W-:Y:S04]  /*21580*/  STL [R1+0x45c], R11 ;  /* 0x00045c0b01007387 */ /* 0x0003e80000100800 */
[----:B------:R1:W-:Y:S06]  /*21590*/  STL [R1+0x460], R2 ;  /* 0x0004600201007387 */ /* 0x0003ec0000100800 */
[----:B------:R-:W-:Y:S05]  /*215a0*/  @P0 BRA `(.L_x_546) ;  /* 0x0000000400740947 */ /* 0x000fea0003800000 */
[----:B------:R-:W2:Y:S01]  /*215b0*/  S2R R8, SR_CTAID.X ;  /* 0x0000000000087919 */ /* 0x000ea20000002500 */
[----:B------:R-:W-:Y:S01]  /*215c0*/  ULDC.64 UR16, c[0x0][0x628] ;  /* 0x00018a0000107ab9 */ /* 0x000fe20000000a00 */
[----:B------:R-:W3:Y:S01]  /*215d0*/  LDC R9, c[0x0][0x144] ;  /* 0x00005100ff097b82 */ /* 0x000ee20000000800 */
[----:B------:R-:W-:Y:S01]  /*215e0*/  ULDC UR6, c[0x0][0x150] ;  /* 0x0000540000067ab9 */ /* 0x000fe20000000800 */
[----:B------:R-:W4:Y:S01]  /*215f0*/  S2R R12, SR_CTAID.Y ;  /* 0x00000000000c7919 */ /* 0x000f220000002600 */
[----:B------:R-:W-:Y:S01]  /*21600*/  ISETP.NE.U32.AND P0, PT, RZ, UR16, PT ;  /* 0x00000010ff007c0c */ /* 0x000fe2000bf05070 */
[----:B------:R-:W-:Y:S01]  /*21610*/  ULDC UR18, c[0x0][0x630] ;  /* 0x00018c0000127ab9 */ /* 0x000fe20000000800 */
[----:B------:R-:W-:Y:S02]  /*21620*/  R2UR UR14, R11 ;  /* 0x000000000b0e72ca */ /* 0x000fe400000e0000 */
[----:B------:R-:W-:Y:S01]  /*21630*/  ISETP.NE.AND.EX P0, PT, RZ, UR17, PT, P0 ;  /* 0x00000011ff007c0c */ /* 0x000fe2000bf05300 */
[----:B0-----:R-:W0:Y:S01]  /*21640*/  LDC.64 R6, c[0x0][0x620] ;  /* 0x00018800ff067b82 */ /* 0x001e220000000a00 */
[----:B------:R-:W-:-:S02]  /*21650*/  R2UR UR15, R13 ;  /* 0x000000000d0f72ca */ /* 0x000fc400000e0000 */
[----:B--2---:R-:W-:-:S05]  /*21660*/  I2FP.F32.U32 R0, R8 ;  /* 0x0000000800007245 */ /* 0x004fca0000201000 */
[----:B------:R-:W-:-:S06]  /*21670*/  FMUL R0, R0, UR6 ;  /* 0x0000000600007c20 */ /* 0x000fcc0008400000 */
[----:B------:R-:W2:Y:S01]  /*21680*/  F2I.U32.TRUNC.NTZ R0, R0 ;  /* 0x0000000000007305 */ /* 0x000ea2000020f000 */
[----:B----4-:R-:W-:Y:S05]  /*21690*/  @!P0 BRA `(.L_x_547) ;  /* 0x0000000000308947 */ /* 0x010fea0003800000 */
        /* <DEDUP_REMOVED lines=12> */
.L_x_547:
[----:B------:R-:W-:Y:S01]  /*21760*/  USHF.R.U64 UR10, UR14, UR18, UR15 ;  /* 0x000000120e0a7299 */ /* 0x000fe2000800120f */
[----:B------:R-:W4:Y:S01]  /*21770*/  LDC.64 R22, c[0x0][0x640] ;  /* 0x00019000ff167b82 */ /* 0x000f220000000a00 */
[----:B------:R-:W-:Y:S01]  /*21780*/  USHF.R.U32.HI UR6, URZ, UR18, UR15 ;  /* 0x000000123f067299 */ /* 0x000fe2000801160f */
[----:B--2---:R-:W-:Y:S02]  /*21790*/  IMAD.MOV R10, RZ, RZ, -R0 ;  /* 0x000000ffff0a7224 */ /* 0x004fe400078e0a00 */
[----:B-1----:R-:W-:Y:S01]  /*217a0*/  IMAD.MOV.U32 R2, RZ, RZ, R11 ;  /* 0x000000ffff027224 */ /* 0x002fe200078e000b */
[----:B------:R-:W-:Y:S01]  /*217b0*/  IADD3 R5, P0, RZ, -UR10, RZ ;  /* 0x8000000aff057c10 */ /* 0x000fe2000ff1e0ff */
[----:B---3--:R-:W-:Y:S02]  /*217c0*/  IMAD R18, R9, R10, R8 ;  /* 0x0000000a09127224 */ /* 0x008fe400078e0208 */
[----:B------:R-:W1:Y:S02]  /*217d0*/  LDC R4, c[0x0][0x618] ;  /* 0x00018600ff047b82 */ /* 0x000e640000000800 */
[----:B------:R-:W-:Y:S01]  /*217e0*/  IMAD.X R3, RZ, RZ, ~UR6, P0 ;  /* 0x80000006ff037e24 */ /* 0x000fe200080e06ff */
[----:B------:R-:W-:-:S03]  /*217f0*/  ULDC UR6, c[0x0][0x154] ;  /* 0x0000550000067ab9 */ /* 0x000fc60000000800 */
[-C--:B0-----:R-:W-:Y:S02]  /*21800*/  IMAD R0, R3, R6.reuse, RZ ;  /* 0x0000000603007224 */ /* 0x081fe400078e02ff */
[----:B------:R-:W0:Y:S01]  /*21810*/  LDC R14, c[0x0][0x608] ;  /* 0x00018200ff0e7b82 */ /* 0x000e220000000800 */
[----:B------:R-:W-:Y:S02]  /*21820*/  IMAD.MOV.U32 R3, RZ, RZ, R13 ;  /* 0x000000ffff037224 */ /* 0x000fe400078e000d */
[----:B------:R-:W-:-:S05]  /*21830*/  IMAD.WIDE.U32 R2, R5, R6, R2 ;  /* 0x0000000605027225 */ /* 0x000fca00078e0002 */
[----:B------:R-:W2:Y:S01]  /*21840*/  LDC R20, c[0x0][0x658] ;  /* 0x00019600ff147b82 */ /* 0x000ea20000000800 */
[----:B------:R-:W-:Y:S01]  /*21850*/  IMAD R5, R5, R7, R0 ;  /* 0x0000000705057224 */ /* 0x000fe200078e0200 */
[----:B------:R-:W-:Y:S01]  /*21860*/  I2FP.F32.U32 R0, R12 ;  /* 0x0000000c00007245 */ /* 0x000fe20000201000 */
[----:B------:R-:W-:Y:S01]  /*21870*/  IMAD.MOV.U32 R7, RZ, RZ, 0x1 ;  /* 0x00000001ff077424 */ /* 0x000fe200078e00ff */
[----:B----4-:R-:W-:Y:S01]  /*21880*/  ISETP.NE.U32.AND P0, PT, R22, RZ, PT ;  /* 0x000000ff1600720c */ /* 0x010fe20003f05070 */
[----:B------:R-:W-:Y:S02]  /*21890*/  IMAD.IADD R3, R3, 0x1, R5 ;  /* 0x0000000103037824 */ /* 0x000fe400078e0205 */
[----:B------:R-:W-:Y:S01]  /*218a0*/  FMUL R0, R0, UR6 ;  /* 0x0000000600007c20 */ /* 0x000fe20008400000 */
[----:B------:R-:W3:Y:S01]  /*218b0*/  LDC R15, c[0x0][0x148] ;  /* 0x00005200ff0f7b82 */ /* 0x000ee20000000800 */
[----:B------:R-:W-:Y:S01]  /*218c0*/  ISETP.NE.AND.EX P0, PT, R23, RZ, PT, P0 ;  /* 0x000000ff1700720c */ /* 0x000fe20003f05300 */
[----:B------:R-:W-:Y:S01]  /*218d0*/  IMAD.MOV.U32 R5, RZ, RZ, -0x1 ;  /* 0xffffffffff057424 */ /* 0x000fe200078e00ff */
[-CC-:B-1----:R-:W-:Y:S01]  /*218e0*/  SHF.R.U64 R10, R2, R4.reuse, R3.reuse ;  /* 0x00000004020a7219 */ /* 0x182fe20000001203 */
[----:B------:R1:W4:Y:S01]  /*218f0*/  F2I.U32.TRUNC.NTZ R13, R0 ;  /* 0x00000000000d7305 */ /* 0x000322000020f000 */
[----:B------:R-:W-:-:S03]  /*21900*/  SHF.R.U32.HI R3, RZ, R4, R3 ;  /* 0x00000004ff037219 */ /* 0x000fc60000011603 */
[----:B------:R-:W1:Y:S01]  /*21910*/  LDC R16, c[0x0][0x600] ;  /* 0x00018000ff107b82 */ /* 0x000e620000000800 */
[-CC-:B0-----:R-:W-:Y:S02]  /*21920*/  SHF.R.U64 R8, R10, R14.reuse, R3.reuse ;  /* 0x0000000e0a087219 */ /* 0x181fe40000001203 */
[----:B------:R-:W-:-:S05]  /*21930*/  SHF.R.U32.HI R3, RZ, R14, R3 ;  /* 0x0000000eff037219 */ /* 0x000fca0000011603 */
[----:B------:R-:W0:Y:S01]  /*21940*/  LDC R17, c[0x0][0x648] ;  /* 0x00019200ff117b82 */ /* 0x000e220000000800 */
[-CC-:B--2---:R-:W-:Y:S02]  /*21950*/  SHF.R.U64 R11, R8, R20.reuse, R3.reuse ;  /* 0x00000014080b7219 */ /* 0x184fe40000001203 */
[-C--:B------:R-:W-:Y:S02]  /*21960*/  SHF.L.U32 R5, R5, R20.reuse, RZ ;  /* 0x0000001405057219 */ /* 0x080fe400000006ff */
[-C--:B------:R-:W-:Y:S01]  /*21970*/  SHF.R.U32.HI R3, RZ, R20.reuse, R3 ;  /* 0x00000014ff037219 */ /* 0x080fe20000011603 */
[----:B------:R-:W-:Y:S01]  /*21980*/  IMAD.MOV.U32 R2, RZ, RZ, R11 ;  /* 0x000000ffff027224 */ /* 0x000fe200078e000b */
[----:B------:R-:W-:Y:S01]  /*21990*/  SHF.L.U32 R20, R7, R20, RZ ;  /* 0x0000001407147219 */ /* 0x000fe200000006ff */
[----:B------:R-:W2:Y:S01]  /*219a0*/  LDC R19, c[0x0][0x638] ;  /* 0x00018e00ff137b82 */ /* 0x000ea20000000800 */
[----:B------:R-:W-:-:S07]  /*219b0*/  LOP3.LUT R39, RZ, R5, RZ, 0x33, !PT ;  /* 0x00000005ff277212 */ /* 0x000fce00078e33ff */
[----:B------:R-:W0:Y:S01]  /*219c0*/  LDC R21, c[0x0][0x610] ;  /* 0x00018400ff157b82 */ /* 0x000e220000000800 */
[----:B----4-:R-:W-:Y:S05]  /*219d0*/  @!P0 BRA `(.L_x_548) ;  /* 0x0000000000288947 */ /* 0x010fea0003800000 */
[----:B-1----:R-:W1:Y:S02]  /*219e0*/  LDC R0, c[0x0][0x64c] ;  /* 0x00019300ff007b82 */ /* 0x002e640000000800 */
[----:B-1----:R-:W-:-:S05]  /*219f0*/  IADD3 R7, P0, R11, R0, RZ ;  /* 0x000000000b077210 */ /* 0x002fca0007f1e0ff */
        /* <DEDUP_REMOVED lines=8> */
.L_x_548:
[----:B01----:R-:W-:Y:S01]  /*21a80*/  SHF.R.U64 R0, R2, R17, R3 ;  /* 0x0000001102007219 */ /* 0x003fe20000001203 */
[----:B------:R-:W-:Y:S01]  /*21a90*/  VIADD R3, R16, 0xffffffff ;  /* 0xffffffff10037836 */ /* 0x000fe20000000000 */
[----:B------:R-:W-:Y:S01]  /*21aa0*/  LOP3.LUT R39, R8, R39, RZ, 0xc0, !PT ;  /* 0x0000002708277212 */ /* 0x000fe200078ec0ff */
[----:B------:R-:W-:Y:S02]  /*21ab0*/  IMAD.MOV R13, RZ, RZ, -R13 ;  /* 0x000000ffff0d7224 */ /* 0x000fe400078e0a0d */
[----:B------:R-:W-:Y:S01]  /*21ac0*/  IMAD.MOV R2, RZ, RZ, -R0 ;  /* 0x000000ffff027224 */ /* 0x000fe200078e0a00 */
[----:B------:R-:W-:Y:S01]  /*21ad0*/  LOP3.LUT R3, R10, R3, RZ, 0xc0, !PT ;  /* 0x000000030a037212 */ /* 0x000fe200078ec0ff */
[----:B------:R-:W-:Y:S02]  /*21ae0*/  IMAD R39, R20, R0, R39 ;  /* 0x0000000014277224 */ /* 0x000fe400078e0227 */
[----:B---3--:R-:W-:Y:S02]  /*21af0*/  @P4 IMAD R18, R15, R13, R12 ;  /* 0x0000000d0f124224 */ /* 0x008fe400078e020c */
[----:B--2---:R-:W-:-:S02]  /*21b00*/  IMAD R0, R2, R19, R11 ;  /* 0x0000001302007224 */ /* 0x004fc400078e020b */
[----:B------:R-:W-:Y:S02]  /*21b10*/  IMAD R39, R39, R21, R18 ;  /* 0x0000001527277224 */ /* 0x000fe400078e0212 */
[----:B------:R-:W-:Y:S02]  /*21b20*/  IMAD R2, R0, R16, R3 ;  /* 0x0000001000027224 */ /* 0x000fe400078e0203 */
[----:B------:R-:W-:-:S03]  /*21b30*/  IMAD.MOV.U32 R4, RZ, RZ, 0x1 ;  /* 0x00000001ff047424 */ /* 0x000fc600078e00ff */
[----:B------:R-:W-:Y:S02]  /*21b40*/  SEL R3, R2, R39, !P4 ;  /* 0x0000002702037207 */ /* 0x000fe40006000000 */
[----:B------:R-:W-:Y:S02]  /*21b50*/  PRMT R0, R4, 0x7610, R0 ;  /* 0x0000761004007816 */ /* 0x000fe40000000000 */
[----:B------:R-:W-:Y:S01]  /*21b60*/  SEL R39, R39, R2, !P4 ;  /* 0x0000000227277207 */ /* 0x000fe20006000000 */
[----:B------:R2:W-:Y:S06]  /*21b70*/  STL [R1+0x460], R3 ;  /* 0x0004600301007387 */ /* 0x0005ec0000100800 */
.L_x_546:
[----:B------:R3:W-:Y:S01]  /*21b80*/  STL [R1+0x464], R39 ;  /* 0x0004642701007387 */ /* 0x0007e20000100800 */
[----:B------:R-:W-:-:S13]  /*21b90*/  LOP3.LUT P0, RZ, R0, 0xff, RZ, 0xc0, !PT ;  /* 0x000000ff00ff7812 */ /* 0x000fda000780c0ff */
[----:B---3--:R-:W-:Y:S05]  /*21ba0*/  @P0 BRA `(.L_x_549) ;  /* 0xfffffdf400280947 */ /* 0x008fea000383ffff */
[----:B------:R-:W-:Y:S05]  /*21bb0*/  EXIT ;  /* 0x000000000000794d */ /* 0x000fea0003800000 */
.L_x_3:
[----:B------:R-:W2:Y:S01]  /*21bc0*/  LDL R18, [R1+0x45c] ;  /* 0x00045c0001127983 */ /* 0x000ea20000100800 */
[----:B------:R-:W-:-:S03]  /*21bd0*/  ULDC.64 UR4, c[0x0][0x650] ;  /* 0x0001940000047ab9 */ /* 0x000fc60000000a00 */
[----:B------:R-:W3:Y:S01]  /*21be0*/  LDL R19, [R1+0x458] ;  /* 0x0004580001137983 */ /* 0x000ee20000100800 */
[----:B------:R-:W-:Y:S01]  /*21bf0*/  PRMT R0, RZ, 0x7610, R0 ;  /* 0x00007610ff007816 */ /* 0x000fe20000000000 */
[----:B------:R-:W-:Y:S02]  /*21c00*/  IMAD.MOV.U32 R5, RZ, RZ, -0x1 ;  /* 0xffffffffff057424 */ /* 0x000fe400078e00ff */
[----:B------:R-:W-:Y:S02]  /*21c10*/  IMAD.MOV.U32 R4, RZ, RZ, -0x1 ;  /* 0xffffffffff047424 */ /* 0x000fe400078e00ff */
[----:B------:R-:W-:Y:S01]  /*21c20*/  IMAD.MOV.U32 R10, RZ, RZ, -0x1 ;  /* 0xffffffffff0a7424 */ /* 0x000fe200078e00ff */
[----:B--2---:R-:W-:-:S04]  /*21c30*/  ISETP.GE.U32.AND P0, PT, R18, UR4, PT ;  /* 0x0000000412007c0c */ /* 0x004fc8000bf06070 */
[----:B---3--:R-:W-:-:S13]  /*21c40*/  ISETP.GE.U32.AND.EX P0, PT, R19, UR5, PT, P0 ;  /* 0x0000000513007c0c */ /* 0x008fda000bf06100 */
[----:B------:R-:W-:Y:S05]  /*21c50*/  @P0 BRA `(.L_x_550) ;  /* 0x0000000400600947 */ /* 0x000fea0003800000 */
[----:B------:R-:W0:Y:S01]  /*21c60*/  LDC.64 R12, c[0x0][0x628] ;  /* 0x00018a00ff0c7b82 */ /* 0x000e220000000a00 */
[----:B------:R-:W-:Y:S02]  /*21c70*/  IMAD.MOV.U32 R8, RZ, RZ, R18 ;  /* 0x000000ffff087224 */ /* 0x000fe400078e0012 */
[----:B------:R-:W-:-:S05]  /*21c80*/  IMAD.MOV.U32 R9, RZ, RZ, R19 ;  /* 0x000000ffff097224 */ /* 0x000fca00078e0013 */
[----:B------:R-:W1:Y:S08]  /*21c90*/  LDC R14, c[0x0][0x630] ;  /* 0x00018c00ff0e7b82 */ /* 0x000e700000000800 */
[----:B------:R-:W2:Y:S01]  /*21ca0*/  LDC.64 R16, c[0x0][0x620] ;  /* 0x00018800ff107b82 */ /* 0x000ea20000000a00 */
[----:B0-----:R-:W-:-:S04]  /*21cb0*/  ISETP.NE.U32.AND P0, PT, R12, RZ, PT ;  /* 0x000000ff0c00720c */ /* 0x001fc80003f05070 */
[----:B------:R-:W-:-:S13]  /*21cc0*/  ISETP.NE.AND.EX P0, PT, R13, RZ, PT, P0 ;  /* 0x000000ff0d00720c */ /* 0x000fda0003f05300 */
[----:B-12---:R-:W-:Y:S05]  /*21cd0*/  @!P0 BRA `(.L_x_551) ;  /* 0x0000000000288947 */ /* 0x006fea0003800000 */
[----:B------:R-:W0:Y:S02]  /*21ce0*/  LDC R0, c[0x0][0x634] ;  /* 0x00018d00ff007b82 */ /* 0x000e240000000800 */
[----:B0-----:R-:W-:-:S05]  /*21cf0*/  IADD3 R9, P0, R18, R0, RZ ;  /* 0x0000000012097210 */ /* 0x001fca0007f1e0ff */
        /* <DEDUP_REMOVED lines=8> */
.L_x_551:
[-CC-:B------:R-:W-:Y:S01]  /*21d80*/  SHF.R.U64 R10, R8, R14.reuse, R9.reuse ;  /* 0x0000000e080a7219 */ /* 0x180fe20000001209 */
[----:B------:R-:W0:Y:S01]  /*21d90*/  LDC R6, c[0x0][0x618] ;  /* 0x00018600ff067b82 */ /* 0x000e220000000800 */
[----:B------:R-:W-:Y:S01]  /*21da0*/  SHF.R.U32.HI R0, RZ, R14, R9 ;  /* 0x0000000eff007219 */ /* 0x000fe20000011609 */
[----:B------:R-:W-:Y:S01]  /*21db0*/  ULDC UR4, c[0x0][0x150] ;  /* 0x0000540000047ab9 */ /* 0x000fe20000000800 */
[----:B------:R-:W-:Y:S01]  /*21dc0*/  IADD3 R3, P0, RZ, -R10, RZ ;  /* 0x8000000aff037210 */ /* 0x000fe20007f1e0ff */
[----:B------:R-:W-:Y:S01]  /*21dd0*/  IMAD.MOV.U32 R4, RZ, RZ, R18 ;  /* 0x000000ffff047224 */ /* 0x000fe200078e0012 */
[----:B------:R-:W-:Y:S01]  /*21de0*/  I2FP.F32.U32 R8, R2 ;  /* 0x0000000200087245 */ /* 0x000fe20000201000 */
[----:B------:R-:W-:Y:S02]  /*21df0*/  IMAD.MOV.U32 R5, RZ, RZ, R19 ;  /* 0x000000ffff057224 */ /* 0x000fe400078e0013 */
[----:B------:R-:W1:Y:S01]  /*21e00*/  LDC.64 R20, c[0x0][0x640] ;  /* 0x00019000ff147b82 */ /* 0x000e620000000a00 */
[----:B------:R-:W-:-:S02]  /*21e10*/  IMAD.X R7, RZ, RZ, ~R0, P0 ;  /* 0x000000ffff077224 */ /* 0x000fc400000e0e00 */
[----:B------:R-:W-:Y:S01]  /*21e20*/  FMUL R9, R8, UR4 ;  /* 0x0000000408097c20 */ /* 0x000fe20008400000 */
[----:B------:R-:W-:Y:S01]  /*21e30*/  IMAD.WIDE.U32 R4, R3, R16, R4 ;  /* 0x0000001003047225 */ /* 0x000fe200078e0004 */
[----:B------:R-:W-:-:S03]  /*21e40*/  ULDC UR4, c[0x0][0x154] ;  /* 0x0000550000047ab9 */ /* 0x000fc60000000800 */
[----:B------:R-:W-:Y:S01]  /*21e50*/  IMAD R0, R7, R16, RZ ;  /* 0x0000001007007224 */ /* 0x000fe200078e02ff */
[----:B------:R-:W2:Y:S01]  /*21e60*/  LDC R13, c[0x0][0x144] ;  /* 0x00005100ff0d7b82 */ /* 0x000ea20000000800 */
[----:B------:R-:W3:Y:S02]  /*21e70*/  F2I.U32.TRUNC.NTZ R9, R9 ;  /* 0x0000000900097305 */ /* 0x000ee4000020f000 */
[----:B------:R-:W-:-:S04]  /*21e80*/  IMAD R3, R3, R17, R0 ;  /* 0x0000001103037224 */ /* 0x000fc800078e0200 */
[----:B------:R-:W-:Y:S01]  /*21e90*/  IMAD.IADD R3, R5, 0x1, R3 ;  /* 0x0000000105037824 */ /* 0x000fe200078e0203 */
[----:B------:R-:W4:Y:S04]  /*21ea0*/  LDC R12, c[0x0][0x608] ;  /* 0x00018200ff0c7b82 */ /* 0x000f280000000800 */
[-C--:B0-----:R-:W-:Y:S02]  /*21eb0*/  SHF.R.U64 R8, R4, R6.reuse, R3 ;  /* 0x0000000604087219 */ /* 0x081fe40000001203 */
[----:B------:R-:W-:Y:S02]  /*21ec0*/  I2FP.F32.U32 R4, R11 ;  /* 0x0000000b00047245 */ /* 0x000fe40000201000 */
[----:B------:R-:W0:Y:S01]  /*21ed0*/  LDC R7, c[0x0][0x658] ;  /* 0x00019600ff077b82 */ /* 0x000e220000000800 */
[----:B-1----:R-:W-:Y:S01]  /*21ee0*/  ISETP.NE.U32.AND P0, PT, R20, RZ, PT ;  /* 0x000000ff1400720c */ /* 0x002fe20003f05070 */
[----:B---3--:R-:W-:Y:S01]  /*21ef0*/  IMAD.MOV R0, RZ, RZ, -R9 ;  /* 0x000000ffff007224 */ /* 0x008fe200078e0a09 */
[----:B------:R-:W-:Y:S01]  /*21f00*/  SHF.R.U32.HI R3, RZ, R6, R3 ;  /* 0x00000006ff037219 */ /* 0x000fe20000011603 */
[----:B------:R-:W-:Y:S01]  /*21f10*/  FMUL R4, R4, UR4 ;  /* 0x0000000404047c20 */ /* 0x000fe20008400000 */
[----:B------:R-:W-:Y:S01]  /*21f20*/  ISETP.NE.AND.EX P0, PT, R21, RZ, PT, P0 ;  /* 0x000000ff1500720c */ /* 0x000fe20003f05300 */
[----:B------:R-:W-:-:S02]  /*21f30*/  IMAD.MOV.U32 R6, RZ, RZ, -0x1 ;  /* 0xffffffffff067424 */ /* 0x000fc400078e00ff */
[----:B------:R-:W1:Y:S01]  /*21f40*/  LDC R14, c[0x0][0x148] ;  /* 0x00005200ff0e7b82 */ /* 0x000e620000000800 */
[----:B--2---:R-:W-:Y:S02]  /*21f50*/  IMAD R18, R13, R0, R2 ;  /* 0x000000000d127224 */ /* 0x004fe400078e0202 */
[----:B------:R-:W-:-:S05]  /*21f60*/  IMAD.MOV.U32 R2, RZ, RZ, 0x1 ;  /* 0x00000001ff027424 */ /* 0x000fca00078e00ff */
[----:B------:R-:W2:Y:S01]  /*21f70*/  LDC R16, c[0x0][0x600] ;  /* 0x00018000ff107b82 */ /* 0x000ea20000000800 */
[-CC-:B----4-:R-:W-:Y:S02]  /*21f80*/  SHF.R.U64 R13, R8, R12.reuse, R3.reuse ;  /* 0x0000000c080d7219 */ /* 0x190fe40000001203 */
[----:B------:R-:W-:Y:S02]  /*21f90*/  SHF.R.U32.HI R0, RZ, R12, R3 ;  /* 0x0000000cff007219 */ /* 0x000fe40000011603 */
[----:B------:R3:W4:Y:S03]  /*21fa0*/  F2I.U32.TRUNC.NTZ R12, R4 ;  /* 0x00000004000c7305 */ /* 0x000726000020f000 */
[----:B------:R-:W1:Y:S01]  /*21fb0*/  LDC R17, c[0x0][0x648] ;  /* 0x00019200ff117b82 */ /* 0x000e620000000800 */
[-C--:B0-----:R-:W-:Y:S02]  /*21fc0*/  SHF.R.U64 R15, R13, R7.reuse, R0 ;  /* 0x000000070d0f7219 */ /* 0x081fe40000001200 */
[----:B------:R-:W-:-:S02]  /*21fd0*/  SHF.L.U32 R6, R6, R7, RZ ;  /* 0x0000000706067219 */ /* 0x000fc400000006ff */
[-C--:B------:R-:W-:Y:S01]  /*21fe0*/  SHF.L.U32 R22, R2, R7.reuse, RZ ;  /* 0x0000000702167219 */ /* 0x080fe200000006ff */
[----:B------:R-:W-:Y:S01]  /*21ff0*/  IMAD.MOV.U32 R2, RZ, RZ, R15 ;  /* 0x000000ffff027224 */ /* 0x000fe200078e000f */
[----:B------:R-:W-:Y:S01]  /*22000*/  SHF.R.U32.HI R3, RZ, R7, R0 ;  /* 0x00000007ff037219 */ /* 0x000fe20000011600 */
[----:B------:R-:W0:Y:S01]  /*22010*/  LDC R19, c[0x0][0x638] ;  /* 0x00018e00ff137b82 */ /* 0x000e220000000800 */
[----:B------:R-:W-:-:S07]  /*22020*/  LOP3.LUT R24, RZ, R6, RZ, 0x33, !PT ;  /* 0x00000006ff187212 */ /* 0x000fce00078e33ff */
        /* <DEDUP_REMOVED lines=12> */
.L_x_552:
[----:B-1----:R-:W-:Y:S01]  /*220f0*/  SHF.R.U64 R3, R2, R17, R3 ;  /* 0x0000001102037219 */ /* 0x002fe20000001203 */
[----:B--2---:R-:W-:Y:S01]  /*22100*/  VIADD R7, R16, 0xffffffff ;  /* 0xffffffff10077836 */ /* 0x004fe20000000000 */
[----:B------:R-:W-:Y:S01]  /*22110*/  LOP3.LUT R0, R13, R24, RZ, 0xc0, !PT ;  /* 0x000000180d007212 */ /* 0x000fe200078ec0ff */
[----:B------:R-:W-:Y:S02]  /*22120*/  IMAD.MOV R12, RZ, RZ, -R12 ;  /* 0x000000ffff0c7224 */ /* 0x000fe400078e0a0c */
[----:B------:R-:W-:Y:S02]  /*22130*/  IMAD.MOV R2, RZ, RZ, -R3 ;  /* 0x000000ffff027224 */ /* 0x000fe400078e0a03 */
[----:B------:R-:W-:Y:S01]  /*22140*/  IMAD R5, R22, R3, R0 ;  /* 0x0000000316057224 */ /* 0x000fe200078e0200 */
[----:B------:R-:W-:Y:S01]  /*22150*/  LOP3.LUT R3, R8, R7, RZ, 0xc0, !PT ;  /* 0x0000000708037212 */ /* 0x000fe200078ec0ff */
[----:B------:R-:W-:Y:S02]  /*22160*/  @P4 IMAD R18, R14, R12, R11 ;  /* 0x0000000c0e124224 */ /* 0x000fe400078e020b */
[----:B0-----:R-:W-:-:S02]  /*22170*/  IMAD R0, R2, R19, R15 ;  /* 0x0000001302007224 */ /* 0x001fc400078e020f */
[----:B------:R-:W-:Y:S02]  /*22180*/  IMAD.MOV.U32 R4, RZ, RZ, 0x1 ;  /* 0x00000001ff047424 */ /* 0x000fe400078e00ff */
[----:B------:R-:W-:Y:S02]  /*22190*/  IMAD R5, R5, R23, R18 ;  /* 0x0000001705057224 */ /* 0x000fe400078e0212 */
[----:B------:R-:W-:Y:S01]  /*221a0*/  IMAD R2, R0, R16, R3 ;  /* 0x0000001000027224 */ /* 0x000fe200078e0203 */
[----:B------:R-:W-:-:S04]  /*221b0*/  PRMT R0, R4, 0x7610, R0 ;  /* 0x0000761004007816 */ /* 0x000fc80000000000 */
[----:B------:R-:W-:Y:S02]  /*221c0*/  SEL R4, R2, R5, !P4 ;  /* 0x0000000502047207 */ /* 0x000fe40006000000 */
[----:B------:R-:W-:-:S07]  /*221d0*/  SEL R5, R5, R2, !P4 ;  /* 0x0000000205057207 */ /* 0x000fce0006000000 */
.L_x_550:
[----:B------:R-:W-:-:S08]  /*221e0*/  NOP ;  /* 0x0000000000007918 */ /* 0x000fd00000000000 */
[----:B------:R-:W0:-:S00]  /*221f0*/  USETMAXREG.DEALLOC.CTAPOOL 0x18 ;  /* 0x00000018000079c8 */ /* 0x000e0000080e0500 */
[----:B------:R-:W-:-:S13]  /*22200*/  ISETP.NE.AND P0, PT, RZ, UR8, PT ;  /* 0x00000008ff007c0c */ /* 0x000fda000bf05270 */
[----:B------:R-:W-:Y:S05]  /*22210*/  @P0 EXIT ;  /* 0x000000000000094d */ /* 0x000fea0003800000 */
[----:B0-----:R-:W-:Y:S01]  /*22220*/  LOP3.LUT P0, RZ, R0, 0xff, RZ, 0xc0, !PT ;  /* 0x000000ff00ff7812 */ /* 0x001fe2000780c0ff */
[----:B------:R-:W-:Y:S02]  /*22230*/  IMAD.MOV.U32 R6, RZ, RZ, 0x1 ;  /* 0x00000001ff067424 */ /* 0x000fe400078e00ff */
[----:B------:R-:W-:-:S10]  /*22240*/  IMAD.MOV.U32 R7, RZ, RZ, RZ ;  /* 0x000000ffff077224 */ /* 0x000fd400078e00ff */
[----:B------:R-:W-:Y:S05]  /*22250*/  @!P0 BRA `(.L_x_553) ;  /* 0x0000000c00408947 */ /* 0x000fea0003800000 */
[----:B------:R-:W0:Y:S01]  /*22260*/  LDC R0, c[0x0][0x28c] ;  /* 0x0000a300ff007b82 */ /* 0x000e220000000800 */
[----:B------:R-:W1:Y:S01]  /*22270*/  S2R R2, SR_TID.X ;  /* 0x0000000000027919 */ /* 0x000e620000002100 */
[----:B------:R-:W-:Y:S01]  /*22280*/  ULDC UR5, c[0x0][0x658] ;  /* 0x0001960000057ab9 */ /* 0x000fe20000000800 */
[----:B------:R-:W-:Y:S01]  /*22290*/  UMOV UR7, 0xffffffff ;  /* 0xffffffff00077882 */ /* 0x000fe20000000000 */
[----:B------:R-:W-:Y:S01]  /*222a0*/  ULDC UR6, c[0x0][0xc] ;  /* 0x0000030000067ab9 */ /* 0x000fe20000000800 */
[----:B------:R-:W-:Y:S01]  /*222b0*/  USHF.L.U32 UR8, UR7, UR5, URZ ;  /* 0x0000000507087299 */ /* 0x000fe2000800063f */
[----:B------:R-:W-:Y:S01]  /*222c0*/  BSSY B0, `(.L_x_553) ;  /* 0x00000c9000007945 */ /* 0x000fe20003800000 */
[----:B------:R-:W-:Y:S01]  /*222d0*/  UMOV UR9, 0x1 ;  /* 0x0000000100097882 */ /* 0x000fe20000000000 */
[----:B------:R-:W-:Y:S01]  /*222e0*/  ULDC UR7, c[0x0][0x10] ;  /* 0x0000040000077ab9 */ /* 0x000fe20000000800 */
[----:B------:R-:W-:Y:S01]  /*222f0*/  USHF.L.U32 UR18, UR9, UR5, URZ ;  /* 0x0000000509127299 */ /* 0x000fe2000800063f */
[----:B------:R-:W-:Y:S01]  /*22300*/  IMAD.MOV.U32 R9, RZ, RZ, 0x1 ;  /* 0x00000001ff097424 */ /* 0x000fe200078e00ff */
[----:B------:R-:W-:Y:S01]  /*22310*/  UIMAD.WIDE.U32 UR6, UR6, UR7, URZ ;  /* 0x00000007060672a5 */ /* 0x000fe2000f8e003f */
[----:B------:R-:W-:Y:S01]  /*22320*/  IMAD.MOV.U32 R6, RZ, RZ, 0x1 ;  /* 0x00000001ff067424 */ /* 0x000fe200078e00ff */
[----:B------:R-:W-:Y:S01]  /*22330*/  ULDC UR5, c[0x0][0x14] ;  /* 0x0000050000057ab9 */ /* 0x000fe20000000800 */
[----:B------:R-:W-:Y:S01]  /*22340*/  IMAD.MOV.U32 R7, RZ, RZ, RZ ;  /* 0x000000ffff077224 */ /* 0x000fe200078e00ff */
[----:B------:R-:W-:-:S02]  /*22350*/  UIMAD.WIDE.U32 UR20, UR6, UR5, URZ ;  /* 0x00000005061472a5 */ /* 0x000fc4000f8e003f */
[----:B------:R-:W-:Y:S01]  /*22360*/  UIMAD UR16, UR7, UR5, URZ ;  /* 0x00000005071072a4 */ /* 0x000fe2000f8e023f */
[----:B------:R-:W-:Y:S01]  /*22370*/  ULDC UR4, c[0x0][0x600] ;  /* 0x0001800000047ab9 */ /* 0x000fe20000000800 */
[----:B------:R-:W-:Y:S02]  /*22380*/  ULOP3.LUT UR24, UR13, 0x2, URZ, 0xfc, !UPT ;  /* 0x000000020d187892 */ /* 0x000fe4000f8efc3f */
[----:B------:R-:W-:Y:S01]  /*22390*/  UIADD3 UR4, UR4, -0x1, URZ ;  /* 0xffffffff04047890 */ /* 0x000fe2000fffe03f */
[----:B0-----:R-:W-:Y:S01]  /*223a0*/  VIADD R0, R0, 0x1f ;  /* 0x0000001f00007836 */ /* 0x001fe20000000000 */
[----:B------:R-:W-:Y:S02]  /*223b0*/  ULOP3.LUT UR17, URZ, UR8, URZ, 0x33, !UPT ;  /* 0x000000083f117292 */ /* 0x000fe4000f8e333f */
[----:B------:R-:W-:Y:S02]  /*223c0*/  UIADD3 UR16, UR21, UR16, URZ ;  /* 0x0000001015107290 */ /* 0x000fe4000fffe03f */
[----:B------:R-:W-:Y:S01]  /*223d0*/  SHF.R.S32.HI R3, RZ, 0x1f, R0 ;  /* 0x0000001fff037819 */ /* 0x000fe20000011400 */
[----:B------:R-:W-:-:S03]  /*223e0*/  ULDC.64 UR22, c[0x0][0x198] ;  /* 0x0000660000167ab9 */ /* 0x000fc60000000a00 */
[----:B------:R-:W-:Y:S02]  /*223f0*/  LEA.HI R0, R3, R0, RZ, 0x5 ;  /* 0x0000000003007211 */ /* 0x000fe400078f28ff */
[C---:B-1----:R-:W-:Y:S02]  /*22400*/  LOP3.LUT P2, RZ, R2.reuse, 0x7f, RZ, 0xc0, !PT ;  /* 0x0000007f02ff7812 */ /* 0x042fe4000784c0ff */
[----:B------:R-:W-:Y:S02]  /*22410*/  SHF.R.S32.HI R0, RZ, 0x5, R0 ;  /* 0x00000005ff007819 */ /* 0x000fe40000011400 */
[----:B------:R-:W-:-:S03]  /*22420*/  LOP3.LUT P0, RZ, R2, 0x1f, RZ, 0xc0, !PT ;  /* 0x0000001f02ff7812 */ /* 0x000fc6000780c0ff */
[----:B------:R-:W-:Y:S01]  /*22430*/  VIADD R14, R0, 0x1 ;  /* 0x00000001000e7836 */ /* 0x000fe20000000000 */
[----:B------:R-:W-:-:S13]  /*22440*/  PLOP3.LUT P0, PT, P0, P2, PT, 0x8a, 0x0 ;  /* 0x000000000000781c */ /* 0x000fda0000705172 */
.L_x_565:
[----:B------:R-:W-:-:S03]  /*22450*/  UMOV UR5, 0xffffffff ;  /* 0xffffffff00057882 */ /* 0x000fc60000000000 */
[----:B------:R-:W-:Y:S05]  /*22460*/  BRA.DIV UR5, `(.L_x_554) ;  /* 0x0000000e05dc7947 */ /* 0x000fea000b800000 */
[----:B------:R-:W-:-:S13]  /*22470*/  ELECT P1, URZ, PT ;  /* 0x00000000003f782f */ /* 0x000fda0003820000 */
.L_x_577:
[----:B------:R-:W0:Y:S01]  /*22480*/  LDC R2, c[0x0][0x28c] ;  /* 0x0000a300ff027b82 */ /* 0x000e220000000800 */
[----:B------:R-:W-:Y:S01]  /*22490*/  BSSY B1, `(.L_x_555) ;  /* 0x0000035000017945 */ /* 0x000fe20003800000 */
[----:B0-----:R-:W-:-:S13]  /*224a0*/  ISETP.LT.OR P1, PT, R2, 0x1, !P1 ;  /* 0x000000010200780c */ /* 0x001fda0004f21670 */
[----:B------:R-:W-:Y:S05]  /*224b0*/  @P1 BRA `(.L_x_556) ;  /* 0x0000000000c81947 */ /* 0x000fea0003800000 */
[----:B------:R-:W-:Y:S02]  /*224c0*/  IMAD.SHL.U32 R4, R4, 0x100, RZ ;  /* 0x0000010004047824 */ /* 0x000fe400078e00ff */
[----:B------:R-:W-:Y:S02]  /*224d0*/  IMAD.SHL.U32 R5, R5, 0x100, RZ ;  /* 0x0000010005057824 */ /* 0x000fe400078e00ff */
[----:B------:R-:W-:Y:S02]  /*224e0*/  IMAD.MOV.U32 R13, RZ, RZ, RZ ;  /* 0x000000ffff0d7224 */ /* 0x000fe400078e00ff */
[----:B------:R-:W-:Y:S02]  /*224f0*/  IMAD.MOV.U32 R3, RZ, RZ, R14 ;  /* 0x000000ffff037224 */ /* 0x000fe400078e000e */
[----:B------:R-:W-:Y:S02]  /*22500*/  IMAD.MOV.U32 R2, RZ, RZ, R6 ;  /* 0x000000ffff027224 */ /* 0x000fe400078e0006 */
[----:B------:R-:W-:-:S07]  /*22510*/  IMAD.MOV.U32 R8, RZ, RZ, R7 ;  /* 0x000000ffff087224 */ /* 0x000fce00078e0007 */
.L_x_560:
[----:B------:R-:W0:Y:S01]  /*22520*/  S2R R12, SR_CgaCtaId ;  /* 0x00000000000c7919 */ /* 0x000e220000008800 */
[----:B------:R-:W-:-:S04]  /*22530*/  MOV R11, 0x400 ;  /* 0x00000400000b7802 */ /* 0x000fc80000000f00 */
[----:B0-----:R-:W-:Y:S02]  /*22540*/  LEA R15, R12, R11, 0x18 ;  /* 0x0000000b0c0f7211 */ /* 0x001fe400078ec0ff */
[----:B------:R-:W-:Y:S01]  /*22550*/  SHF.L.U32 R11, R2, 0x1f, RZ ;  /* 0x0000001f020b7819 */ /* 0x000fe200000006ff */
[----:B------:R-:W0:Y:S02]  /*22560*/  @!P2 LDC R12, c[0x0][0x500] ;  /* 0x00014000ff0cab82 */ /* 0x000e240000000800 */
[----:B------:R-:W-:-:S04]  /*22570*/  IMAD R16, R8, 0x8, R15 ;  /* 0x0000000808107824 */ /* 0x000fc800078e020f */
[----:B------:R-:W1:Y:S02]  /*22580*/  SYNCS.PHASECHK.TRANS64.TRYWAIT P1, [R16+URZ+0x28], R11 ;  /* 0x0000280b100075a7 */ /* 0x000e64000802017f */
[----:B-1----:R-:W-:Y:S05]  /*22590*/  @!P1 BRA `(.L_x_557) ;  /* 0x0000000c00b09947 */ /* 0x002fea0003800000 */
.L_x_578:
[----:B------:R-:W-:Y:S01]  /*225a0*/  UPRMT UR5, UR24, 0x9910, URZ ;  /* 0x0000991018057896 */ /* 0x000fe2000800003f */
[----:B0-----:R0:W-:Y:S03]  /*225b0*/  @!P2 SYNCS.ARRIVE.TRANS64 RZ, [R16+URZ], R12 ;  /* 0x0000000c10ffa9a7 */ /* 0x0011e6000800003f */
[----:B------:R-:W-:-:S06]  /*225c0*/  UISETP.NE.AND UP0, UPT, UR5, 0x2, UPT ;  /* 0x000000020500788c */ /* 0x000fcc000bf05270 */
[----:B------:R-:W-:-:S13]  /*225d0*/  PLOP3.LUT P1, PT, PT, PT, UP0, 0x80, 0x0 ;  /* 0x000000000000781c */ /* 0x000fda0003f2f008 */
[----:B0-----:R-:W-:Y:S05]  /*225e0*/  @P1 BRA `(.L_x_558) ;  /* 0x0000000000041947 */ /* 0x001fea0003800000 */
[----:B------:R-:W-:Y:S01]  /*225f0*/  BPT.TRAP 0x1 ;  /* 0x000000040000795c */ /* 0x000fe20000300000 */
.L_x_558:
[----:B------:R-:W-:Y:S05]  /*22600*/  @P0 BRA `(.L_x_559) ;  /* 0x0000000000040947 */ /* 0x000fea0003800000 */
[----:B------:R-:W-:Y:S01]  /*22610*/  BPT.TRAP 0x1 ;  /* 0x000000040000795c */ /* 0x000fe20000300000 */
.L_x_559:
[----:B------:R-:W-:Y:S01]  /*22620*/  IMAD R15, R8, 0x2000, R15 ;  /* 0x00002000080f7824 */ /* 0x000fe200078e020f */
[----:B------:R-:W-:Y:S01]  /*22630*/  R2UR UR9, R16 ;  /* 0x00000000100972ca */ /* 0x000fe200000e0000 */
[----:B------:R-:W-:Y:S01]  /*22640*/  VIADD R3, R3, 0xffffffff ;  /* 0xffffffff03037836 */ /* 0x000fe20000000000 */
[----:B------:R-:W-:Y:S01]  /*22650*/  UIADD3 UR6, UP0, UR22, 0xf0, URZ ;  /* 0x000000f016067890 */ /* 0x000fe2000ff1e03f */
[----:B------:R-:W-:Y:S01]  /*22660*/  R2UR UR11, R5 ;  /* 0x00000000050b72ca */ /* 0x000fe200000e0000 */
[----:B------:R-:W-:Y:S01]  /*22670*/  UIADD3 UR26, UP1, UR22, 0x1f0, URZ ;  /* 0x000001f0161a7890 */ /* 0x000fe2000ff3e03f */
[----:B------:R-:W-:Y:S01]  /*22680*/  R2UR UR5, R15 ;  /* 0x000000000f0572ca */ /* 0x000fe200000e0000 */
[----:B------:R-:W-:Y:S01]  /*22690*/  UIADD3.X UR7, URZ, UR23, URZ, UP0, !UPT ;  /* 0x000000173f077290 */ /* 0x000fe200087fe43f */
[----:B------:R-:W-:Y:S01]  /*226a0*/  R2UR UR10, R13 ;  /* 0x000000000d0a72ca */ /* 0x000fe200000e0000 */
[----:B------:R-:W-:Y:S01]  /*226b0*/  VIADD R8, R8, 0x1 ;  /* 0x0000000108087836 */ /* 0x000fe20000000000 */
[----:B------:R-:W-:Y:S01]  /*226c0*/  R2UR UR12, R10 ;  /* 0x000000000a0c72ca */ /* 0x000fe200000e0000 */
[----:B------:R-:W-:Y:S01]  /*226d0*/  UIADD3.X UR27, URZ, UR23, URZ, UP1, !UPT ;  /* 0x000000173f1b7290 */ /* 0x000fe20008ffe43f */
[----:B------:R-:W-:Y:S01]  /*226e0*/  R2UR UR19, R4 ;  /* 0x00000000041372ca */ /* 0x000fe200000e0000 */
[----:B------:R-:W-:Y:S01]  /*226f0*/  UMOV UR14, 0x0 ;  /* 0x00000000000e7882 */ /* 0x000fe20000000000 */
[----:B------:R-:W-:Y:S01]  /*22700*/  ISETP.GT.AND P3, PT, R3, 0x1, PT ;  /* 0x000000010300780c */ /* 0x000fe20003f64270 */
[----:B------:R-:W-:Y:S01]  /*22710*/  UMOV UR15, 0x10000000 ;  /* 0x10000000000f7882 */ /* 0x000fe20000000000 */
[----:B------:R-:W-:Y:S01]  /*22720*/  ISETP.NE.AND P1, PT, R8, 0x5, PT ;  /* 0x000000050800780c */ /* 0x000fe20003f25270 */
[----:B------:R-:W-:-:S02]  /*22730*/  VIADD R13, R13, 0x20 ;  /* 0x000000200d0d7836 */ /* 0x000fc40000000000 */
[----:B------:R-:W-:Y:S01]  /*22740*/  UIADD3 UR8, UR5, 0x100, URZ ;  /* 0x0000010005087890 */ /* 0x000fe2000fffe03f */
[----:B-1----:R-:W-:Y:S01]  /*22750*/  SEL R11, RZ, 0x1, P1 ;  /* 0x00000001ff0b7807 */ /* 0x002fe20000800000 */
[----:B------:R-:W-:Y:S01]  /*22760*/  UIADD3 UR5, UR5, 0xa100, URZ ;  /* 0x0000a10005057890 */ /* 0x000fe2000fffe03f */
[----:B------:R-:W-:Y:S02]  /*22770*/  SEL R8, R8, RZ, P1 ;  /* 0x000000ff08087207 */ /* 0x000fe40000800000 */
[----:B------:R-:W-:-:S04]  /*22780*/  LOP3.LUT R2, R2, R11, RZ, 0x3c, !PT ;  /* 0x0000000b02027212 */ /* 0x000fc800078e3cff */
[----:B------:R0:W-:Y:S02]  /*22790*/  UTMALDG.3D [UR8], [UR6], desc[UR14] ;  /* 0x00000e08060075b4 */ /* 0x0001e40008011000 */
[----:B0-----:R-:W-:Y:S01]  /*227a0*/  UMOV UR8, UR5 ;  /* 0x0000000500087c82 */ /* 0x001fe20008000000 */
[----:B------:R-:W-:Y:S02]  /*227b0*/  UMOV UR11, UR19 ;  /* 0x00000013000b7c82 */ /* 0x000fe40008000000 */
[----:B------:R0:W-:Y:S02]  /*227c0*/  UTMALDG.3D [UR8], [UR26], desc[UR14] ;  /* 0x00000e081a0075b4 */ /* 0x0001e40008011000 */
[----:B0-----:R-:W-:Y:S05]  /*227d0*/  @P3 BRA `(.L_x_560) ;  /* 0xfffffffc00503947 */ /* 0x001fea000383ffff */
.L_x_556:
[----:B------:R-:W-:Y:S05]  /*227e0*/  BSYNC B1 ;  /* 0x0000000000017941 */ /* 0x000fea0003800000 */
.L_x_555:
[----:B------:R-:W2:Y:S01]  /*227f0*/  LDL.LU R16, [R1+0x458] ;  /* 0x0004580001107983 */ /* 0x000ea20000300800 */
[----:B------:R-:W-:Y:S01]  /*22800*/  LOP3.LUT P1, RZ, R9, 0xff, RZ, 0xc0, !PT ;  /* 0x000000ff09ff7812 */ /* 0x000fe2000782c0ff */
[C---:B------:R-:W-:Y:S01]  /*22810*/  IMAD.IADD R4, R0.reuse, 0x1, R7 ;  /* 0x0000000100047824 */ /* 0x040fe200078e0207 */
[----:B------:R-:W-:Y:S01]  /*22820*/  ULDC.64 UR6, c[0x0][0x650] ;  /* 0x0001940000067ab9 */ /* 0x000fe20000000a00 */
[----:B------:R-:W3:Y:S01]  /*22830*/  LDL.LU R15, [R1+0x45c] ;  /* 0x00045c00010f7983 */ /* 0x000ee20000300800 */
[----:B------:R-:W-:Y:S01]  /*22840*/  ISETP.GE.U32.AND P3, PT, R0, 0x5, PT ;  /* 0x000000050000780c */ /* 0x000fe20003f66070 */
[----:B------:R-:W-:Y:S01]  /*22850*/  BSSY B1, `(.L_x_561) ;  /* 0x000006d000017945 */ /* 0x000fe20003800000 */
[----:B------:R-:W-:Y:S01]  /*22860*/  IMAD.MOV.U32 R10, RZ, RZ, -0x1 ;  /* 0xffffffffff0a7424 */ /* 0x000fe200078e00ff */
[----:B------:R-:W-:-:S06]  /*22870*/  PRMT R9, RZ, 0x7610, R9 ;  /* 0x00007610ff097816 */ /* 0x000fcc0000000009 */
[----:B------:R-:W0:Y:S01]  /*22880*/  @P1 S2R R3, SR_CgaCtaId ;  /* 0x0000000000031919 */ /* 0x000e220000008800 */
[----:B------:R-:W-:-:S04]  /*22890*/  @P1 MOV R2, 0x400 ;  /* 0x0000040000021802 */ /* 0x000fc80000000f00 */
[----:B0-----:R-:W-:-:S04]  /*228a0*/  @P1 LEA R2, R3, R2, 0x18 ;  /* 0x0000000203021211 */ /* 0x001fc800078ec0ff */
[----:B------:R0:W-:Y:S01]  /*228b0*/  @P1 SYNCS.ARRIVE.TRANS64.A1T0 RZ, [R2+URZ+0x68], RZ ;  /* 0x000068ff02ff19a7 */ /* 0x0001e2000810003f */
[----:B------:R-:W-:-:S04]  /*228c0*/  ISETP.GT.U32.AND P1, PT, R4, 0x4, PT ;  /* 0x000000040400780c */ /* 0x000fc80003f24070 */
[----:B------:R-:W-:Y:S01]  /*228d0*/  ISETP.LT.U32.AND P1, PT, R0, 0x5, P1 ;  /* 0x000000050000780c */ /* 0x000fe20000f21070 */
[----:B0-----:R-:W-:-:S05]  /*228e0*/  IMAD.WIDE.U32 R2, R4, -0x33333333, RZ ;  /* 0xcccccccd04027825 */ /* 0x001fca00078e00ff */
[----:B------:R-:W-:Y:S02]  /*228f0*/  SHF.R.U32.HI R5, RZ, 0x2, R3 ;  /* 0x00000002ff057819 */ /* 0x000fe40000011603 */
[----:B------:R-:W-:Y:S02]  /*22900*/  SEL R3, RZ, 0x1, !P1 ;  /* 0x00000001ff037807 */ /* 0x000fe40004800000 */
[----:B------:R-:W-:Y:S01]  /*22910*/  PRMT R2, RZ, 0x7610, R2 ;  /* 0x00007610ff027816 */ /* 0x000fe20000000002 */
[----:B------:R-:W-:Y:S01]  /*22920*/  IMAD R7, R5, -0x5, R4 ;  /* 0xfffffffb05077824 */ /* 0x000fe200078e0204 */
[----:B------:R-:W-:Y:S01]  /*22930*/  LOP3.LUT R6, R6, R3, RZ, 0x3c, !PT ;  /* 0x0000000306067212 */ /* 0x000fe200078e3cff */
[----:B------:R-:W-:-:S03]  /*22940*/  IMAD.MOV.U32 R4, RZ, RZ, -0x1 ;  /* 0xffffffffff047424 */ /* 0x000fc600078e00ff */
[----:B------:R-:W-:Y:S01]  /*22950*/  @P3 LOP3.LUT R6, R6, 0x1, R5, 0x78, !PT ;  /* 0x0000000106063812 */ /* 0x000fe200078e7805 */
[----:B------:R-:W-:Y:S01]  /*22960*/  IMAD.MOV.U32 R5, RZ, RZ, -0x1 ;  /* 0xffffffffff057424 */ /* 0x000fe200078e00ff */
[----:B---3--:R-:W-:-:S04]  /*22970*/  IADD3 R15, P1, R15, UR20, RZ ;  /* 0x000000140f0f7c10 */ /* 0x008fc8000ff3e0ff */
[----:B--2---:R-:W-:Y:S01]  /*22980*/  IADD3.X R16, R16, UR16, RZ, P1, !PT ;  /* 0x0000001010107c10 */ /* 0x004fe20008ffe4ff */
[----:B------:R0:W-:Y:S01]  /*22990*/  STL [R1+0x45c], R15 ;  /* 0x00045c0f01007387 */ /* 0x0001e20000100800 */
[----:B------:R-:W-:-:S03]  /*229a0*/  ISETP.GE.U32.AND P1, PT, R15, UR6, PT ;  /* 0x000000060f007c0c */ /* 0x000fc6000bf26070 */
[----:B------:R0:W-:Y:S01]  /*229b0*/  STL [R1+0x458], R16 ;  /* 0x0004581001007387 */ /* 0x0001e20000100800 */
[----:B------:R-:W-:-:S13]  /*229c0*/  ISETP.GE.U32.AND.EX P1, PT, R16, UR7, PT, P1 ;  /* 0x0000000710007c0c */ /* 0x000fda000bf26110 */
[----:B0-----:R-:W-:Y:S05]  /*229d0*/  @P1 BRA `(.L_x_562) ;  /* 0x0000000400501947 */ /* 0x001fea0003800000 */
[----:B------:R-:W0:Y:S01]  /*229e0*/  S2R R8, SR_CTAID.X ;  /* 0x0000000000087919 */ /* 0x000e220000002500 */
[----:B------:R-:W-:Y:S01]  /*229f0*/  ULDC UR5, c[0x0][0x150] ;  /* 0x0000540000057ab9 */ /* 0x000fe20000000800 */
[----:B------:R-:W1:Y:S01]  /*22a00*/  LDC R3, c[0x0][0x144] ;  /* 0x00005100ff037b82 */ /* 0x000e620000000800 */
[----:B------:R-:W-:Y:S01]  /*22a10*/  ULDC.64 UR6, c[0x0][0x628] ;  /* 0x00018a0000067ab9 */ /* 0x000fe20000000a00 */
[----:B------:R-:W2:Y:S01]  /*22a20*/  S2R R5, SR_CTAID.Y ;  /* 0x0000000000057919 */ /* 0x000ea20000002600 */
[----:B------:R-:W-:Y:S01]  /*22a30*/  ISETP.NE.U32.AND P1, PT, RZ, UR6, PT ;  /* 0x00000006ff007c0c */ /* 0x000fe2000bf25070 */
[----:B------:R-:W-:-:S03]  /*22a40*/  ULDC UR8, c[0x0][0x630] ;  /* 0x00018c0000087ab9 */ /* 0x000fc60000000800 */
[----:B------:R-:W-:Y:S01]  /*22a50*/  ISETP.NE.AND.EX P1, PT, RZ, UR7, PT, P1 ;  /* 0x00000007ff007c0c */ /* 0x000fe2000bf25310 */
[----:B------:R-:W3:Y:S01]  /*22a60*/  LDC R12, c[0x0][0x148] ;  /* 0x00005200ff0c7b82 */ /* 0x000ee20000000800 */
[----:B0-----:R-:W-:Y:S02]  /*22a70*/  I2FP.F32.U32 R2, R8 ;  /* 0x0000000800027245 */ /* 0x001fe40000201000 */
[----:B--2---:R-:W-:-:S03]  /*22a80*/  I2FP.F32.U32 R4, R5 ;  /* 0x0000000500047245 */ /* 0x004fc60000201000 */
[----:B------:R-:W-:Y:S01]  /*22a90*/  FMUL R2, R2, UR5 ;  /* 0x0000000502027c20 */ /* 0x000fe20008400000 */
[----:B------:R-:W-:Y:S02]  /*22aa0*/  ULDC UR5, c[0x0][0x154] ;  /* 0x0000550000057ab9 */ /* 0x000fe40000000800 */
[----:B------:R-:W-:-:S03]  /*22ab0*/  FMUL R10, R4, UR5 ;  /* 0x00000005040a7c20 */ /* 0x000fc60008400000 */
[----:B------:R-:W0:Y:S08]  /*22ac0*/  F2I.U32.TRUNC.NTZ R2, R2 ;  /* 0x0000000200027305 */ /* 0x000e30000020f000 */
[----:B------:R-:W2:Y:S01]  /*22ad0*/  F2I.U32.TRUNC.NTZ R10, R10 ;  /* 0x0000000a000a7305 */ /* 0x000ea2000020f000 */
[----:B0-----:R-:W-:Y:S02]  /*22ae0*/  IMAD.MOV R4, RZ, RZ, -R2 ;  /* 0x000000ffff047224 */ /* 0x001fe400078e0a02 */
[----:B------:R-:W-:-:S02]  /*22af0*/  IMAD.MOV.U32 R2, RZ, RZ, R15 ;  /* 0x000000ffff027224 */ /* 0x000fc400078e000f */
[----:B-1----:R-:W-:Y:S02]  /*22b00*/  IMAD R8, R3, R4, R8 ;  /* 0x0000000403087224 */ /* 0x002fe400078e0208 */
[----:B--2---:R-:W-:-:S04]  /*22b10*/  IMAD.MOV R3, RZ, RZ, -R10 ;  /* 0x000000ffff037224 */ /* 0x004fc800078e0a0a */
[----:B---3--:R-:W-:Y:S02]  /*22b20*/  @P4 IMAD R8, R12, R3, R5 ;  /* 0x000000030c084224 */ /* 0x008fe400078e0205 */
[----:B------:R-:W-:Y:S01]  /*22b30*/  IMAD.MOV.U32 R3, RZ, RZ, R16 ;  /* 0x000000ffff037224 */ /* 0x000fe200078e0010 */
[----:B------:R-:W-:Y:S06]  /*22b40*/  @!P1 BRA `(.L_x_563) ;  /* 0x0000000000289947 */ /* 0x000fec0003800000 */
[----:B------:R-:W-:Y:S02]  /*22b50*/  ULDC UR5, c[0x0][0x634] ;  /* 0x00018d0000057ab9 */ /* 0x000fe40000000800 */
[----:B------:R-:W-:-:S05]  /*22b60*/  IADD3 R3, P1, R15, UR5, RZ ;  /* 0x000000050f037c10 */ /* 0x000fca000ff3e0ff */
[----:B------:R-:W-:-:S04]  /*22b70*/  IMAD.X R11, RZ, RZ, R16, P1 ;  /* 0x000000ffff0b7224 */ /* 0x000fc800008e0610 */
[----:B------:R-:W-:-:S04]  /*22b80*/  IMAD.WIDE.U32 R4, R11, UR6, RZ ;  /* 0x000000060b047c25 */ /* 0x000fc8000f8e00ff */
[----:B------:R-:W-:-:S04]  /*22b90*/  IMAD.WIDE.U32 R4, P1, R3, UR7, R4 ;  /* 0x0000000703047c25 */ /* 0x000fc8000f820004 */
[----:B------:R-:W-:-:S04]  /*22ba0*/  IMAD.WIDE.U32 R2, R3, UR6, RZ ;  /* 0x0000000603027c25 */ /* 0x000fc8000f8e00ff */
[----:B------:R-:W-:Y:S01]  /*22bb0*/  IMAD.MOV.U32 R2, RZ, RZ, R5 ;  /* 0x000000ffff027224 */ /* 0x000fe200078e0005 */
[----:B------:R-:W-:Y:S01]  /*22bc0*/  IADD3 RZ, P3, R3, R4, RZ ;  /* 0x0000000403ff7210 */ /* 0x000fe20007f7e0ff */
[----:B------:R-:W-:-:S04]  /*22bd0*/  IMAD.X R3, RZ, RZ, RZ, P1 ;  /* 0x000000ffff037224 */ /* 0x000fc800008e06ff */
[----:B------:R-:W-:-:S08]  /*22be0*/  IMAD.WIDE.U32.X R2, R11, UR7, R2, P3 ;  /* 0x000000070b027c25 */ /* 0x000fd000098e0402 */
.L_x_563:
[--C-:B------:R-:W-:Y:S01]  /*22bf0*/  SHF.R.U64 R10, R2, UR8, R3.reuse ;  /* 0x00000008020a7c19 */ /* 0x100fe20008001203 */
[----:B------:R-:W-:Y:S01]  /*22c00*/  ULDC.64 UR6, c[0x0][0x620] ;  /* 0x0001880000067ab9 */ /* 0x000fe20000000a00 */
[----:B------:R-:W-:Y:S01]  /*22c10*/  SHF.R.U32.HI R2, RZ, UR8, R3 ;  /* 0x00000008ff027c19 */ /* 0x000fe20008011603 */
[----:B------:R-:W-:Y:S01]  /*22c20*/  IMAD.MOV.U32 R3, RZ, RZ, R16 ;  /* 0x000000ffff037224 */ /* 0x000fe200078e0010 */
[----:B------:R-:W-:Y:S01]  /*22c30*/  IADD3 R11, P1, RZ, -R10, RZ ;  /* 0x8000000aff0b7210 */ /* 0x000fe20007f3e0ff */
[----:B------:R-:W-:-:S04]  /*22c40*/  ULDC UR5, c[0x0][0x618] ;  /* 0x0001860000057ab9 */ /* 0x000fc80000000800 */
[----:B------:R-:W-:-:S04]  /*22c50*/  IMAD.X R2, RZ, RZ, ~R2, P1 ;  /* 0x000000ffff027224 */ /* 0x000fc800008e0e02 */
[----:B------:R-:W-:-:S04]  /*22c60*/  IMAD R2, R2, UR6, RZ ;  /* 0x0000000602027c24 */ /* 0x000fc8000f8e02ff */
[----:B------:R-:W-:Y:S02]  /*22c70*/  IMAD R5, R11, UR7, R2 ;  /* 0x000000070b057c24 */ /* 0x000fe4000f8e0202 */
[----:B------:R-:W-:-:S04]  /*22c80*/  IMAD.MOV.U32 R2, RZ, RZ, R15 ;  /* 0x000000ffff027224 */ /* 0x000fc800078e000f */
[----:B------:R-:W-:Y:S01]  /*22c90*/  IMAD.WIDE.U32 R2, R11, UR6, R2 ;  /* 0x000000060b027c25 */ /* 0x000fe2000f8e0002 */
[----:B------:R-:W-:Y:S02]  /*22ca0*/  ULDC.64 UR6, c[0x0][0x640] ;  /* 0x0001900000067ab9 */ /* 0x000fe40000000a00 */
[----:B------:R-:W-:Y:S01]  /*22cb0*/  ISETP.NE.U32.AND P1, PT, RZ, UR6, PT ;  /* 0x00000006ff007c0c */ /* 0x000fe2000bf25070 */
[----:B------:R-:W-:-:S03]  /*22cc0*/  IMAD.IADD R3, R3, 0x1, R5 ;  /* 0x0000000103037824 */ /* 0x000fc600078e0205 */
[----:B------:R-:W-:Y:S02]  /*22cd0*/  ISETP.NE.AND.EX P1, PT, RZ, UR7, PT, P1 ;  /* 0x00000007ff007c0c */ /* 0x000fe4000bf25310 */
[--C-:B------:R-:W-:Y:S02]  /*22ce0*/  SHF.R.U64 R11, R2, UR5, R3.reuse ;  /* 0x00000005020b7c19 */ /* 0x100fe40008001203 */
[----:B------:R-:W-:Y:S01]  /*22cf0*/  SHF.R.U32.HI R2, RZ, UR5, R3 ;  /* 0x00000005ff027c19 */ /* 0x000fe20008011603 */
[----:B------:R-:W-:-:S03]  /*22d00*/  ULDC UR5, c[0x0][0x608] ;  /* 0x0001820000057ab9 */ /* 0x000fc60000000800 */
[--C-:B------:R-:W-:Y:S02]  /*22d10*/  SHF.R.U64 R12, R11, UR5, R2.reuse ;  /* 0x000000050b0c7c19 */ /* 0x100fe40008001202 */
[----:B------:R-:W-:Y:S01]  /*22d20*/  SHF.R.U32.HI R3, RZ, UR5, R2 ;  /* 0x00000005ff037c19 */ /* 0x000fe20008011602 */
[----:B------:R-:W-:-:S03]  /*22d30*/  ULDC UR5, c[0x0][0x658] ;  /* 0x0001960000057ab9 */ /* 0x000fc60000000800 */
[--C-:B------:R-:W-:Y:S02]  /*22d40*/  SHF.R.U64 R13, R12, UR5, R3.reuse ;  /* 0x000000050c0d7c19 */ /* 0x100fe40008001203 */
[----:B------:R-:W-:-:S03]  /*22d50*/  SHF.R.U32.HI R15, RZ, UR5, R3 ;  /* 0x00000005ff0f7c19 */ /* 0x000fc60008011603 */
[----:B------:R-:W-:Y:S02]  /*22d60*/  IMAD.MOV.U32 R2, RZ, RZ, R13 ;  /* 0x000000ffff027224 */ /* 0x000fe400078e000d */
        /* <DEDUP_REMOVED lines=12> */
.L_x_564:
[----:B------:R-:W-:Y:S01]  /*22e30*/  ULDC UR5, c[0x0][0x648] ;  /* 0x0001920000057ab9 */ /* 0x000fe20000000800 */
[----:B------:R-:W-:Y:S02]  /*22e40*/  LOP3.LUT R12, R12, UR17, RZ, 0xc0, !PT ;  /* 0x000000110c0c7c12 */ /* 0x000fe4000f8ec0ff */
[----:B------:R-:W-:Y:S01]  /*22e50*/  SHF.R.U64 R3, R2, UR5, R3 ;  /* 0x0000000502037c19 */ /* 0x000fe20008001203 */
[----:B------:R-:W-:-:S04]  /*22e60*/  ULDC UR5, c[0x0][0x638] ;  /* 0x00018e0000057ab9 */ /* 0x000fc80000000800 */
[----:B------:R-:W-:Y:S02]  /*22e70*/  IMAD.MOV R2, RZ, RZ, -R3 ;  /* 0x000000ffff027224 */ /* 0x000fe400078e0a03 */
[----:B------:R-:W-:Y:S02]  /*22e80*/  IMAD R5, R3, UR18, R12 ;  /* 0x0000001203057c24 */ /* 0x000fe4000f8e020c */
[----:B------:R-:W-:Y:S01]  /*22e90*/  IMAD R13, R2, UR5, R13 ;  /* 0x00000005020d7c24 */ /* 0x000fe2000f8e020d */
[----:B------:R-:W-:Y:S01]  /*22ea0*/  ULDC UR5, c[0x0][0x610] ;  /* 0x0001840000057ab9 */ /* 0x000fe20000000800 */
[----:B------:R-:W-:Y:S01]  /*22eb0*/  LOP3.LUT R2, R11, UR4, RZ, 0xc0, !PT ;  /* 0x000000040b027c12 */ /* 0x000fe2000f8ec0ff */
[----:B------:R-:W-:Y:S01]  /*22ec0*/  IMAD R8, R5, UR5, R8 ;  /* 0x0000000505087c24 */ /* 0x000fe2000f8e0208 */
[----:B------:R-:W-:-:S03]  /*22ed0*/  ULDC UR5, c[0x0][0x600] ;  /* 0x0001800000057ab9 */ /* 0x000fc60000000800 */
[----:B------:R-:W-:Y:S02]  /*22ee0*/  IMAD R13, R13, UR5, R2 ;  /* 0x000000050d0d7c24 */ /* 0x000fe4000f8e0202 */
[----:B------:R-:W-:-:S03]  /*22ef0*/  IMAD.MOV.U32 R2, RZ, RZ, 0x1 ;  /* 0x00000001ff027424 */ /* 0x000fc600078e00ff */
[----:B------:R-:W-:Y:S02]  /*22f00*/  SEL R4, R13, R8, !P4 ;  /* 0x000000080d047207 */ /* 0x000fe40006000000 */
[----:B------:R-:W-:-:S07]  /*22f10*/  SEL R5, R8, R13, !P4 ;  /* 0x0000000d08057207 */ /* 0x000fce0006000000 */
.L_x_562:
[----:B------:R-:W-:Y:S05]  /*22f20*/  BSYNC B1 ;  /* 0x0000000000017941 */ /* 0x000fea0003800000 */
.L_x_561:
[----:B------:R-:W-:-:S13]  /*22f30*/  LOP3.LUT P1, RZ, R2, 0xff, RZ, 0xc0, !PT ;  /* 0x000000ff02ff7812 */ /* 0x000fda000782c0ff */
[----:B------:R-:W-:Y:S05]  /*22f40*/  @P1 BRA `(.L_x_565) ;  /* 0xfffffff400401947 */ /* 0x000fea000383ffff */
[----:B------:R-:W-:Y:S05]  /*22f50*/  BSYNC B0 ;  /* 0x0000000000007941 */ /* 0x000fea0003800000 */
.L_x_553:
[----:B------:R-:W-:-:S03]  /*22f60*/  UMOV UR5, 0xffffffff ;  /* 0xffffffff00057882 */ /* 0x000fc60000000000 */
[----:B------:R-:W-:Y:S05]  /*22f70*/  BRA.DIV UR5, `(.L_x_566) ;  /* 0x00000006054c7947 */ /* 0x000fea000b800000 */
[----:B------:R-:W-:-:S13]  /*22f80*/  ELECT P0, URZ, PT ;  /* 0x00000000003f782f */ /* 0x000fda0003800000 */
.L_x_581:
[----:B------:R-:W-:Y:S04]  /*22f90*/  BSSY B0, `(.L_x_567) ;  /* 0x0000035000007945 */ /* 0x000fe80003800000 */
[----:B------:R-:W-:Y:S05]  /*22fa0*/  @!P0 BRA `(.L_x_568) ;  /* 0x0000000000cc8947 */ /* 0x000fea0003800000 */
[----:B------:R-:W-:-:S04]  /*22fb0*/  ULOP3.LUT UR5, UR13, 0x2, URZ, 0xfc, !UPT ;  /* 0x000000020d057892 */ /* 0x000fc8000f8efc3f */
[----:B------:R-:W-:-:S06]  /*22fc0*/  UISETP.NE.AND UP0, UPT, UR5, 0x3, UPT ;  /* 0x000000030500788c */ /* 0x000fcc000bf05270 */
[----:B------:R-:W-:-:S13]  /*22fd0*/  PLOP3.LUT P0, PT, PT, PT, UP0, 0x80, 0x0 ;  /* 0x000000000000781c */ /* 0x000fda0003f0f008 */
[----:B------:R-:W-:Y:S05]  /*22fe0*/  @!P0 BRA `(.L_x_569) ;  /* 0x0000000000048947 */ /* 0x000fea0003800000 */
[----:B------:R-:W-:Y:S01]  /*22ff0*/  BPT.TRAP 0x1 ;  /* 0x000000040000795c */ /* 0x000fe20000300000 */
.L_x_569:
[----:B------:R-:W0:Y:S01]  /*23000*/  S2R R3, SR_CgaCtaId ;  /* 0x0000000000037919 */ /* 0x000e220000008800 */
[----:B------:R-:W-:Y:S02]  /*23010*/  MOV R0, 0x400 ;  /* 0x0000040000007802 */ /* 0x000fe40000000f00 */
[----:B------:R-:W-:Y:S02]  /*23020*/  SHF.L.U32 R2, R6, 0x1f, RZ ;  /* 0x0000001f06027819 */ /* 0x000fe400000006ff */
[----:B0-----:R-:W-:-:S05]  /*23030*/  LEA R0, R3, R0, 0x18 ;  /* 0x0000000003007211 */ /* 0x001fca00078ec0ff */
[----:B------:R-:W-:-:S04]  /*23040*/  VIADD R0, R0, 0x28 ;  /* 0x0000002800007836 */ /* 0x000fc80000000000 */
[----:B------:R-:W-:-:S04]  /*23050*/  IMAD R3, R7, 0x8, R0 ;  /* 0x0000000807037824 */ /* 0x000fc800078e0200 */
[----:B------:R-:W0:Y:S02]  /*23060*/  SYNCS.PHASECHK.TRANS64.TRYWAIT P0, [R3+URZ], R2 ;  /* 0x00000002030075a7 */ /* 0x000e24000800017f */
[----:B0-----:R-:W-:Y:S05]  /*23070*/  @!P0 BRA `(.L_x_570) ;  /* 0x0000000400308947 */ /* 0x001fea0003800000 */
.L_x_582:
[----:B------:R-:W-:-:S05]  /*23080*/  VIADD R7, R7, 0x1 ;  /* 0x0000000107077836 */ /* 0x000fca0000000000 */
[----:B------:R-:W-:-:S04]  /*23090*/  ISETP.NE.AND P0, PT, R7, 0x5, PT ;  /* 0x000000050700780c */ /* 0x000fc80003f05270 */
[----:B0-----:R-:W-:Y:S02]  /*230a0*/  SEL R3, RZ, 0x1, P0 ;  /* 0x00000001ff037807 */ /* 0x001fe40000000000 */
[----:B------:R-:W-:Y:S02]  /*230b0*/  SEL R7, R7, RZ, P0 ;  /* 0x000000ff07077207 */ /* 0x000fe40000000000 */
[----:B------:R-:W-:-:S03]  /*230c0*/  LOP3.LUT R6, R6, R3, RZ, 0x3c, !PT ;  /* 0x0000000306067212 */ /* 0x000fc600078e3cff */
[----:B------:R-:W-:Y:S01]  /*230d0*/  IMAD R3, R7, 0x8, R0 ;  /* 0x0000000807037824 */ /* 0x000fe200078e0200 */
[----:B------:R-:W-:-:S04]  /*230e0*/  SHF.L.U32 R2, R6, 0x1f, RZ ;  /* 0x0000001f06027819 */ /* 0x000fc800000006ff */
[----:B------:R-:W0:Y:S02]  /*230f0*/  SYNCS.PHASECHK.TRANS64.TRYWAIT P0, [R3+URZ], R2 ;  /* 0x00000002030075a7 */ /* 0x000e24000800017f */
[----:B0-----:R-:W-:Y:S05]  /*23100*/  @!P0 BRA `(.L_x_571) ;  /* 0x0000000400208947 */ /* 0x001fea0003800000 */
.L_x_583:
[----:B0-----:R-:W-:-:S05]  /*23110*/  VIADD R2, R7, 0x1 ;  /* 0x0000000107027836 */ /* 0x001fca0000000000 */
[----:B------:R-:W-:-:S04]  /*23120*/  ISETP.NE.AND P0, PT, R2, 0x5, PT ;  /* 0x000000050200780c */ /* 0x000fc80003f05270 */
[----:B------:R-:W-:Y:S02]  /*23130*/  SEL R3, RZ, 0x1, P0 ;  /* 0x00000001ff037807 */ /* 0x000fe40000000000 */
[----:B------:R-:W-:Y:S02]  /*23140*/  SEL R5, R2, RZ, P0 ;  /* 0x000000ff02057207 */ /* 0x000fe40000000000 */
[----:B------:R-:W-:-:S03]  /*23150*/  LOP3.LUT R6, R6, R3, RZ, 0x3c, !PT ;  /* 0x0000000306067212 */ /* 0x000fc600078e3cff */
[----:B------:R-:W-:Y:S01]  /*23160*/  IMAD R3, R5, 0x8, R0 ;  /* 0x0000000805037824 */ /* 0x000fe200078e0200 */
[----:B------:R-:W-:-:S04]  /*23170*/  SHF.L.U32 R2, R6, 0x1f, RZ ;  /* 0x0000001f06027819 */ /* 0x000fc800000006ff */
[----:B------:R-:W0:Y:S02]  /*23180*/  SYNCS.PHASECHK.TRANS64.TRYWAIT P0, [R3+URZ], R2 ;  /* 0x00000002030075a7 */ /* 0x000e24000800017f */
[----:B0-----:R-:W-:Y:S05]  /*23190*/  @!P0 BRA `(.L_x_572) ;  /* 0x0000000400108947 */ /* 0x001fea0003800000 */
.L_x_584:
        /* <DEDUP_REMOVED lines=9> */
.L_x_585:
[----:B0-----:R-:W-:-:S05]  /*23230*/  VIADD R2, R5, 0x1 ;  /* 0x0000000105027836 */ /* 0x001fca0000000000 */
[----:B------:R-:W-:-:S04]  /*23240*/  ISETP.NE.AND P0, PT, R2, 0x5, PT ;  /* 0x000000050200780c */ /* 0x000fc80003f05270 */
[----:B------:R-:W-:Y:S02]  /*23250*/  SEL R4, RZ, 0x1, P0 ;  /* 0x00000001ff047807 */ /* 0x000fe40000000000 */
[----:B------:R-:W-:Y:S02]  /*23260*/  SEL R3, R2, RZ, P0 ;  /* 0x000000ff02037207 */ /* 0x000fe40000000000 */
[----:B------:R-:W-:-:S03]  /*23270*/  LOP3.LUT R4, R7, R4, RZ, 0x3c, !PT ;  /* 0x0000000407047212 */ /* 0x000fc600078e3cff */
[----:B------:R-:W-:Y:S01]  /*23280*/  IMAD R3, R3, 0x8, R0 ;  /* 0x0000000803037824 */ /* 0x000fe200078e0200 */
[----:B------:R-:W-:-:S07]  /*23290*/  SHF.L.U32 R0, R4, 0x1f, RZ ;  /* 0x0000001f04007819 */ /* 0x000fce00000006ff */
.L_x_574:
[----:B0-----:R0:W1:Y:S02]  /*232a0*/  SYNCS.PHASECHK.TRANS64.TRYWAIT P0, [R3+URZ], R0 ;  /* 0x00000000030075a7 */ /* 0x001064000800017f */
[----:B-1----:R-:W-:Y:S05]  /*232b0*/  @!P0 NANOSLEEP.SYNCS 0x989680 ;  /* 0x009896800000895d */ /* 0x002fea0003900000 */
[----:B------:R-:W1:Y:S02]  /*232c0*/  @!P0 SYNCS.PHASECHK.TRANS64 P0, [R3+URZ], R0 ;  /* 0x00000000030085a7 */ /* 0x000e64000800007f */
[----:B-1----:R-:W-:Y:S05]  /*232d0*/  @!P0 BRA `(.L_x_574) ;  /* 0xfffffffc00f08947 */ /* 0x002fea000383ffff */
.L_x_568:
[----:B------:R-:W-:Y:S05]  /*232e0*/  BSYNC B0 ;  /* 0x0000000000007941 */ /* 0x000fea0003800000 */
.L_x_567:
[----:B------:R-:W-:Y:S05]  /*232f0*/  EXIT ;  /* 0x000000000000794d */ /* 0x000fea0003800000 */
.L_x_17:
[----:B-1----:R-:W-:-:S04]  /*23300*/  IMAD.U32 R3, RZ, RZ, UR7 ;  /* 0x00000007ff037e24 */ /* 0x002fc8000f8e00ff */
[----:B------:R1:W4:Y:S03]  /*23310*/  SYNCS.PHASECHK.TRANS64.TRYWAIT P0, [R3+URZ], R0 ;  /* 0x00000000030075a7 */ /* 0x000326000800017f */
[----:B----4-:R-:W-:Y:S05]  /*23320*/  @!P0 NANOSLEEP.SYNCS 0x989680 ;  /* 0x009896800000895d */ /* 0x010fea0003900000 */
[----:B------:R-:W4:Y:S02]  /*23330*/  @!P0 SYNCS.PHASECHK.TRANS64 P0, [R3+URZ], R0 ;  /* 0x00000000030085a7 */ /* 0x000f24000800007f */
[----:B----4-:R-:W-:Y:S05]  /*23340*/  @!P0 BRA `(.L_x_17) ;  /* 0xfffffffc00ec8947 */ /* 0x010fea000383ffff */
[----:B------:R-:W-:Y:S05]  /*23350*/  BRA `(.L_x_16) ;  /* 0xfffffdf800007947 */ /* 0x000fea000383ffff */
.L_x_23:
[----:B-----5:R4:W-:Y:S02]  /*23360*/  STL [R1+0x470], R0 ;  /* 0x0004700001007387 */ /* 0x0209e40000100800 */
[----:B----4-:R-:W-:-:S04]  /*23370*/  IMAD.U32 R0, RZ, RZ, UR15 ;  /* 0x0000000fff007e24 */ /* 0x010fc8000f8e00ff */
[----:B------:R4:W0:Y:S03]  /*23380*/  SYNCS.PHASECHK.TRANS64.TRYWAIT P0, [R0+URZ], R3 ;  /* 0x00000003000075a7 */ /* 0x000826000800017f */
[----:B0-----:R-:W-:Y:S05]  /*23390*/  @!P0 NANOSLEEP.SYNCS 0x989680 ;  /* 0x009896800000895d */ /* 0x001fea0003900000 */
[----:B------:R4:W0:Y:S02]  /*233a0*/  @!P0 SYNCS.PHASECHK.TRANS64 P0, [R0+URZ], R3 ;  /* 0x00000003000085a7 */ /* 0x000824000800007f */
[----:B----4-:R4:W5:Y:S02]  /*233b0*/  LDL.LU R0, [R1+0x470] ;  /* 0x0004700001007983 */ /* 0x0109640000300800 */
[----:B0---4-:R-:W-:Y:S05]  /*233c0*/  @!P0 BRA `(.L_x_23) ;  /* 0xfffffffc00e48947 */ /* 0x011fea000383ffff */
[----:B------:R-:W-:Y:S05]  /*233d0*/  BRA `(.L_x_22) ;  /* 0xfffffe2c00e07947 */ /* 0x000fea000383ffff */
.L_x_554:
[----:B------:R-:W-:Y:S01]  /*233e0*/  BSSY B1, `(.L_x_575) ;  /* 0x0000006000017945 */ /* 0x000fe20003800000 */
[----:B------:R-:W-:-:S07]  /*233f0*/  IMAD.MOV.U32 R2, RZ, RZ, -0x1 ;  /* 0xffffffffff027424 */ /* 0x000fce00078e00ff */
[----:B------:R-:W-:Y:S05]  /*23400*/  WARPSYNC.COLLECTIVE R2, `(.L_x_576) ;  /* 0x00000000020c7348 */ /* 0x000fea0003c00000 */
[----:B------:R-:W-:Y:S02]  /*23410*/  ELECT P1, UR62, PT ;  /* 0x00000000003e782f */ /* 0x000fe40003820000 */
[----:B------:R-:W-:Y:S01]  /*23420*/  MOV R2, UR62 ;  /* 0x0000003e00027c02 */ /* 0x000fe20008000f00 */
[----:B------:R-:W-:Y:S10]  /*23430*/  ENDCOLLECTIVE ;  /* 0x000000000000791b */ /* 0x000ff40003800000 */
.L_x_576:
[----:B------:R-:W-:Y:S05]  /*23440*/  BSYNC B1 ;  /* 0x0000000000017941 */ /* 0x000fea0003800000 */
.L_x_575:
[----:B------:R-:W-:Y:S05]  /*23450*/  BRA `(.L_x_577) ;  /* 0xfffffff000087947 */ /* 0x000fea000383ffff */
.L_x_557:
[----:B-1----:R1:W2:Y:S02]  /*23460*/  SYNCS.PHASECHK.TRANS64.TRYWAIT P1, [R16+URZ+0x28], R11 ;  /* 0x0000280b100075a7 */ /* 0x0022a4000802017f */
[----:B--2---:R-:W-:Y:S05]  /*23470*/  @!P1 NANOSLEEP.SYNCS 0x989680 ;  /* 0x009896800000995d */ /* 0x004fea0003900000 */
[----:B------:R-:W2:Y:S02]  /*23480*/  @!P1 SYNCS.PHASECHK.TRANS64 P1, [R16+URZ+0x28], R11 ;  /* 0x0000280b100095a7 */ /* 0x000ea4000802007f */
[----:B--2---:R-:W-:Y:S05]  /*23490*/  @!P1 BRA `(.L_x_557) ;  /* 0xfffffffc00f09947 */ /* 0x004fea000383ffff */
[----:B------:R-:W-:Y:S05]  /*234a0*/  BRA `(.L_x_578) ;  /* 0xfffffff0003c7947 */ /* 0x000fea000383ffff */
.L_x_566:
[----:B------:R-:W-:Y:S01]  /*234b0*/  BSSY B0, `(.L_x_579) ;  /* 0x0000006000007945 */ /* 0x000fe20003800000 */
[----:B------:R-:W-:-:S07]  /*234c0*/  IMAD.MOV.U32 R2, RZ, RZ, -0x1 ;  /* 0xffffffffff027424 */ /* 0x000fce00078e00ff */
[----:B------:R-:W-:Y:S05]  /*234d0*/  WARPSYNC.COLLECTIVE R2, `(.L_x_580) ;  /* 0x00000000020c7348 */ /* 0x000fea0003c00000 */
[----:B------:R-:W-:Y:S02]  /*234e0*/  ELECT P1, UR62, PT ;  /* 0x00000000003e782f */ /* 0x000fe40003820000 */
[----:B------:R-:W-:Y:S01]  /*234f0*/  MOV R2, UR62 ;  /* 0x0000003e00027c02 */ /* 0x000fe20008000f00 */
[----:B------:R-:W-:Y:S10]  /*23500*/  ENDCOLLECTIVE ;  /* 0x000000000000791b */ /* 0x000ff40003800000 */
.L_x_580:
[----:B------:R-:W-:Y:S05]  /*23510*/  BSYNC B0 ;  /* 0x0000000000007941 */ /* 0x000fea0003800000 */
.L_x_579:
[----:B------:R-:W-:Y:S01]  /*23520*/  PLOP3.LUT P0, PT, P1, PT, PT, 0x80, 0x0 ;  /* 0x000000000000781c */ /* 0x000fe20000f0f070 */
[----:B------:R-:W-:-:S12]  /*23530*/  BRA `(.L_x_581) ;  /* 0xfffffff800947947 */ /* 0x000fd8000383ffff */
.L_x_570:
[----:B0-----:R0:W1:Y:S02]  /*23540*/  SYNCS.PHASECHK.TRANS64.TRYWAIT P0, [R3+URZ], R2 ;  /* 0x00000002030075a7 */ /* 0x001064000800017f */
[----:B-1----:R-:W-:Y:S05]  /*23550*/  @!P0 NANOSLEEP.SYNCS 0x989680 ;  /* 0x009896800000895d */ /* 0x002fea0003900000 */
[----:B------:R-:W1:Y:S02]  /*23560*/  @!P0 SYNCS.PHASECHK.TRANS64 P0, [R3+URZ], R2 ;  /* 0x00000002030085a7 */ /* 0x000e64000800007f */
[----:B-1----:R-:W-:Y:S05]  /*23570*/  @!P0 BRA `(.L_x_570) ;  /* 0xfffffffc00f08947 */ /* 0x002fea000383ffff */
[----:B------:R-:W-:Y:S05]  /*23580*/  BRA `(.L_x_582) ;  /* 0xfffffff800bc7947 */ /* 0x000fea000383ffff */
.L_x_571:
[----:B0-----:R0:W1:Y:S02]  /*23590*/  SYNCS.PHASECHK.TRANS64.TRYWAIT P0, [R3+URZ], R2 ;  /* 0x00000002030075a7 */ /* 0x001064000800017f */
[----:B-1----:R-:W-:Y:S05]  /*235a0*/  @!P0 NANOSLEEP.SYNCS 0x989680 ;  /* 0x009896800000895d */ /* 0x002fea0003900000 */
[----:B------:R-:W1:Y:S02]  /*235b0*/  @!P0 SYNCS.PHASECHK.TRANS64 P0, [R3+URZ], R2 ;  /* 0x00000002030085a7 */ /* 0x000e64000800007f */
[----:B-1----:R-:W-:Y:S05]  /*235c0*/  @!P0 BRA `(.L_x_571) ;  /* 0xfffffffc00f08947 */ /* 0x002fea000383ffff */
[----:B------:R-:W-:Y:S05]  /*235d0*/  BRA `(.L_x_583) ;  /* 0xfffffff800cc7947 */ /* 0x000fea000383ffff */
.L_x_572:
[----:B0-----:R0:W1:Y:S02]  /*235e0*/  SYNCS.PHASECHK.TRANS64.TRYWAIT P0, [R3+URZ], R2 ;  /* 0x00000002030075a7 */ /* 0x001064000800017f */
[----:B-1----:R-:W-:Y:S05]  /*235f0*/  @!P0 NANOSLEEP.SYNCS 0x989680 ;  /* 0x009896800000895d */ /* 0x002fea0003900000 */
[----:B------:R-:W1:Y:S02]  /*23600*/  @!P0 SYNCS.PHASECHK.TRANS64 P0, [R3+URZ], R2 ;  /* 0x00000002030085a7 */ /* 0x000e64000800007f */
[----:B-1----:R-:W-:Y:S05]  /*23610*/  @!P0 BRA `(.L_x_572) ;  /* 0xfffffffc00f08947 */ /* 0x002fea000383ffff */
[----:B------:R-:W-:Y:S05]  /*23620*/  BRA `(.L_x_584) ;  /* 0xfffffff800dc7947 */ /* 0x000fea000383ffff */
.L_x_573:
[----:B0-----:R0:W1:Y:S02]  /*23630*/  SYNCS.PHASECHK.TRANS64.TRYWAIT P0, [R3+URZ], R2 ;  /* 0x00000002030075a7 */ /* 0x001064000800017f */
[----:B-1----:R-:W-:Y:S05]  /*23640*/  @!P0 NANOSLEEP.SYNCS 0x989680 ;  /* 0x009896800000895d */ /* 0x002fea0003900000 */
[----:B------:R-:W1:Y:S02]  /*23650*/  @!P0 SYNCS.PHASECHK.TRANS64 P0, [R3+URZ], R2 ;  /* 0x00000002030085a7 */ /* 0x000e64000800007f */
[----:B-1----:R-:W-:Y:S05]  /*23660*/  @!P0 BRA `(.L_x_573) ;  /* 0xfffffffc00f08947 */ /* 0x002fea000383ffff */
[----:B------:R-:W-:Y:S05]  /*23670*/  BRA `(.L_x_585) ;  /* 0xfffffff800ec7947 */ /* 0x000fea000383ffff */
.L_x_586:
[----:B------:R-:W-:-:S00]  /*23680*/  BRA `(.L_x_586) ;  /* 0xfffffffc00fc7947 */ /* 0x000fc0000383ffff */
[----:B------:R-:W-:-:S00]  /*23690*/  NOP ;  /* 0x0000000000007918 */ /* 0x000fc00000000000 */
        /* <DEDUP_REMOVED lines=14> */
.L_x_587:


//--------------------- .nv.shared._ZN7cutlass13device_kernelINS_4gemm6kernel13GemmUniversalIN4cute5tupleIJiiiiEEENS1_10collective13CollectiveMmaINS1_37MainloopSm90TmaGmmaWarpSpecializedFP8ILi5ENS5_IJNS4_1CILi1EEESB_SB_EEENS1_35KernelTmaWarpSpecializedCooperativeEEENS5_IJNSA_ILi256EEESF_NSA_ILi32EEEEEENS_12float_e5m2_tENS5_IJlSB_lEEESI_SJ_NS4_8TiledMMAINS4_8MMA_AtomIJNS4_4SM904GMMA31MMA_64x256x32_F32E5M2E5M2_SS_TNILNSN_7ScaleInE1ELSP_1EEEEEENS4_6LayoutINS5_IJNSA_ILi2EEESB_SB_EEENS5_IJSB_NSA_ILi0EEESV_EEEEENS5_IJNS4_10UnderscoreESY_SY_EEEEENS4_13SM90_TMA_LOADENS4_14ComposedLayoutINS4_7SwizzleILi1ELi4ELi3EEENS4_18smem_ptr_flag_bitsILi8EEENSS_INS5_IJNSA_ILi8EEESG_EEENS5_IJSG_SB_EEEEEEEvNS4_8identityES11_S1B_vS1C_EENS_8epilogue10collective6detail29Sm90TmaWarpSpecializedAdapterINS1F_15DefaultEpilogueISI_SJ_SJ_NS1E_6thread17LinearCombinationISI_Li1EffLNS1J_9ScaleType4KindE0ELNS_15FloatRoundStyleE2ESI_EENS1_15EpilogueDefaultEEEEEvvEEEEvNT_6ParamsE --------------------------
	.section	.nv.shared._ZN7cutlass13device_kernelINS_4gemm6kernel13GemmUniversalIN4cute5tupleIJiiiiEEENS1_10collective13CollectiveMmaINS1_37MainloopSm90TmaGmmaWarpSpecializedFP8ILi5ENS5_IJNS4_1CILi1EEESB_SB_EEENS1_35KernelTmaWarpSpecializedCooperativeEEENS5_IJNSA_ILi256EEESF_NSA_ILi32EEEEEENS_12float_e5m2_tENS5_IJlSB_lEEESI_SJ_NS4_8TiledMMAINS4_8MMA_AtomIJNS4_4SM904GMMA31MMA_64x256x32_F32E5M2E5M2_SS_TNILNSN_7ScaleInE1ELSP_1EEEEEENS4_6LayoutINS5_IJNSA_ILi2EEESB_SB_EEENS5_IJSB_NSA_ILi0EEESV_EEEEENS5_IJNS4_10UnderscoreESY_SY_EEEEENS4_13SM90_TMA_LOADENS4_14ComposedLayoutINS4_7SwizzleILi1ELi4ELi3EEENS4_18smem_ptr_flag_bitsILi8EEENSS_INS5_IJNSA_ILi8EEESG_EEENS5_IJSG_SB_EEEEEEEvNS4_8identityES11_S1B_vS1C_EENS_8epilogue10collective6detail29Sm90TmaWarpSpecializedAdapterINS1F_15DefaultEpilogueISI_SJ_SJ_NS1E_6thread17LinearCombinationISI_Li1EffLNS1J_9ScaleType4KindE0ELNS_15FloatRoundStyleE2ESI_EENS1_15EpilogueDefaultEEEEEvvEEEEvNT_6ParamsE,"aw",@nobits
	.sectionflags	@""
	.align	16
	.zero		1024


//--------------------- .nv.shared.reserved.0     --------------------------
	.section	.nv.shared.reserved.0,"aw",@nobits
	.weak		__nv_reservedSMEM_offset_0_alias
	.size		__nv_reservedSMEM_offset_0_alias, 0, 0
	.other		__nv_reservedSMEM_offset_0_alias,@"STO_CUDA_RESERVED_SHARED STV_DEFAULT"
__nv_reservedSMEM_offset_0_alias:
	.zero		0


//--------------------- .nv.global                --------------------------
	.section	.nv.global,"aw",@nobits
.nv.global:
	.type		_ZN40_INTERNAL_45b0dfe6_4_k_cu_f5f83ad9_282394cute1_E,@object
	.size		_ZN40_INTERNAL_45b0dfe6_4_k_cu_f5f83ad9_282394cute1_E,(_ZN40_INTERNAL_45b0dfe6_4_k_cu_f5f83ad9_282394cuda3std3__45__cpo6cbeginE - _ZN40_INTERNAL_45b0dfe6_4_k_cu_f5f83ad9_282394cute1_E)
_ZN40_INTERNAL_45b0dfe6_4_k_cu_f5f83ad9_282394cute1_E:
	.zero		1
	.type		_ZN40_INTERNAL_45b0dfe6_4_k_cu_f5f83ad9_282394cuda3std3__45__cpo6cbeginE,@object
	.size		_ZN40_INTERNAL_45b0dfe6_4_k_cu_f5f83ad9_282394cuda3std3__45__cpo6cbeginE,(_ZN40_INTERNAL_45b0dfe6_4_k_cu_f5f83ad9_282394cuda3std3__48in_placeE - _ZN40_INTERNAL_45b0dfe6_4_k_cu_f5f83ad9_282394cuda3std3__45__cpo6cbeginE)
_ZN40_INTERNAL_45b0dfe6_4_k_cu_f5f83ad9_282394cuda3std3__45__cpo6cbeginE:
	.zero		1
	.type		_ZN40_INTERNAL_45b0dfe6_4_k_cu_f5f83ad9_282394cuda3std3__48in_placeE,@object
	.size		_ZN40_INTERNAL_45b0dfe6_4_k_cu_f5f83ad9_282394cuda3std3__48in_placeE,(_ZN40_INTERNAL_45b0dfe6_4_k_cu_f5f83ad9_282394cuda3std6ranges3__45__cpo9iter_moveE - _ZN40_INTERNAL_45b0dfe6_4_k_cu_f5f83ad9_282394cuda3std3__48in_placeE)
_ZN40_INTERNAL_45b0dfe6_4_k_cu_f5f83ad9_282394cuda3std3__48in_placeE:
	.zero		1
	.type		_ZN40_INTERNAL_45b0dfe6_4_k_cu_f5f83ad9_282394cuda3std6ranges3__45__cpo9iter_moveE,@object
	.size		_ZN40_INTERNAL_45b0dfe6_4_k_cu_f5f83ad9_282394cuda3std6ranges3__45__cpo9iter_moveE,(_ZN40_INTERNAL_45b0dfe6_4_k_cu_f5f83ad9_282394cuda3std3__45__cpo5beginE - _ZN40_INTERNAL_45b0dfe6_4_k_cu_f5f83ad9_282394cuda3std6ranges3__45__cpo9iter_moveE)
_ZN40_INTERNAL_45b0dfe6_4_k_cu_f5f83ad9_282394cuda3std6ranges3__45__cpo9iter_moveE:
	.zero		1
	.type		_ZN40_INTERNAL_45b0dfe6_4_k_cu_f5f83ad9_282394cuda3std3__45__cpo5beginE,@object
	.size		_ZN40_INTERNAL_45b0dfe6_4_k_cu_f5f83ad9_282394cuda3std3__45__cpo5beginE,(_ZN40_INTERNAL_45b0dfe6_4_k_cu_f5f83ad9_282394cuda3std3__442_GLOBAL__N__45b0dfe6_4_k_cu_f5f83ad9_282396ignoreE - _ZN40_INTERNAL_45b0dfe6_4_k_cu_f5f83ad9_282394cuda3std3__45__cpo5beginE)
_ZN40_INTERNAL_45b0dfe6_4_k_cu_f5f83ad9_282394cuda3std3__45__cpo5beginE:
	.zero		1
	.type		_ZN40_INTERNAL_45b0dfe6_4_k_cu_f5f83ad9_282394cuda3std3__442_GLOBAL__N__45b0dfe6_4_k_cu_f5f83ad9_282396ignoreE,@object
	.size		_ZN40_INTERNAL_45b0dfe6_4_k_cu_f5f83ad9_282394cuda3std3__442_GLOBAL__N__45b0dfe6_4_k_cu_f5f83ad9_282396ignoreE,(_ZN40_INTERNAL_45b0dfe6_4_k_cu_f5f83ad9_282394cute7productE - _ZN40_INTERNAL_45b0dfe6_4_k_cu_f5f83ad9_282394cuda3std3__442_GLOBAL__N__45b0dfe6_4_k_cu_f5f83ad9_282396ignoreE)
_ZN40_INTERNAL_45b0dfe6_4_k_cu_f5f83ad9_282394cuda3std3__442_GLOBAL__N__45b0dfe6_4_k_cu_f5f83ad9_282396ignoreE:
	.zero		1
	.type		_ZN40_INTERNAL_45b0dfe6_4_k_cu_f5f83ad9_282394cute7productE,@object
	.size		_ZN40_INTERNAL_45b0dfe6_4_k_cu_f5f83ad9_282394cute7productE,(_ZN40_INTERNAL_45b0dfe6_4_k_cu_f5f83ad9_282394cuda3std3__45__cpo3endE - _ZN40_INTERNAL_45b0dfe6_4_k_cu_f5f83ad9_282394cute7productE)
_ZN40_INTERNAL_45b0dfe6_4_k_cu_f5f83ad9_282394cute7productE:
	.zero		1
	.type		_ZN40_INTERNAL_45b0dfe6_4_k_cu_f5f83ad9_282394cuda3std3__45__cpo3endE,@object
	.size		_ZN40_INTERNAL_45b0dfe6_4_k_cu_f5f83ad9_282394cuda3std3__45__cpo3endE,(_ZN40_INTERNAL_45b0dfe6_4_k_cu_f5f83ad9_282394cuda3std3__419piecewise_constructE - _ZN40_INTERNAL_45b0dfe6_4_k_cu_f5f83ad9_282394cuda3std3__45__cpo3endE)
_ZN40_INTERNAL_45b0dfe6_4_k_cu_f5f83ad9_282394cuda3std3__45__cpo3endE:
	.zero		1
	.type		_ZN40_INTERNAL_45b0dfe6_4_k_cu_f5f83ad9_282394cuda3std3__419piecewise_constructE,@object
	.size		_ZN40_INTERNAL_45b0dfe6_4_k_cu_f5f83ad9_282394cuda3std3__419piecewise_constructE,(_ZN40_INTERNAL_45b0dfe6_4_k_cu_f5f83ad9_282394cuda3std3__45__cpo4cendE - _ZN40_INTERNAL_45b0dfe6_4_k_cu_f5f83ad9_282394cuda3std3__419piecewise_constructE)
_ZN40_INTERNAL_45b0dfe6_4_k_cu_f5f83ad9_282394cuda3std3__419piecewise_constructE:
	.zero		1
	.type		_ZN40_INTERNAL_45b0dfe6_4_k_cu_f5f83ad9_282394cuda3std3__45__cpo4cendE,@object
	.size		_ZN40_INTERNAL_45b0dfe6_4_k_cu_f5f83ad9_282394cuda3std3__45__cpo4cendE,(_ZN40_INTERNAL_45b0dfe6_4_k_cu_f5f83ad9_282394cuda3std6ranges3__45__cpo4swapE - _ZN40_INTERNAL_45b0dfe6_4_k_cu_f5f83ad9_282394cuda3std3__45__cpo4cendE)
_ZN40_INTERNAL_45b0dfe6_4_k_cu_f5f83ad9_282394cuda3std3__45__cpo4cendE:
	.zero		1
	.type		_ZN40_INTERNAL_45b0dfe6_4_k_cu_f5f83ad9_282394cuda3std6ranges3__45__cpo4swapE,@object
	.size		_ZN40_INTERNAL_45b0dfe6_4_k_cu_f5f83ad9_282394cuda3std6ranges3__45__cpo4swapE,(.L_7 - _ZN40_INTERNAL_45b0dfe6_4_k_cu_f5f83ad9_282394cuda3std6ranges3__45__cpo4swapE)
_ZN40_INTERNAL_45b0dfe6_4_k_cu_f5f83ad9_282394cuda3std6ranges3__45__cpo4swapE:
	.zero		1
.L_7:


//--------------------- .nv.constant0._ZN7cutlass13device_kernelINS_4gemm6kernel13GemmUniversalIN4cute5tupleIJiiiiEEENS1_10collective13CollectiveMmaINS1_37MainloopSm90TmaGmmaWarpSpecializedFP8ILi5ENS5_IJNS4_1CILi1EEESB_SB_EEENS1_35KernelTmaWarpSpecializedCooperativeEEENS5_IJNSA_ILi256EEESF_NSA_ILi32EEEEEENS_12float_e5m2_tENS5_IJlSB_lEEESI_SJ_NS4_8TiledMMAINS4_8MMA_AtomIJNS4_4SM904GMMA31MMA_64x256x32_F32E5M2E5M2_SS_TNILNSN_7ScaleInE1ELSP_1EEEEEENS4_6LayoutINS5_IJNSA_ILi2EEESB_SB_EEENS5_IJSB_NSA_ILi0EEESV_EEEEENS5_IJNS4_10UnderscoreESY_SY_EEEEENS4_13SM90_TMA_LOADENS4_14ComposedLayoutINS4_7SwizzleILi1ELi4ELi3EEENS4_18smem_ptr_flag_bitsILi8EEENSS_INS5_IJNSA_ILi8EEESG_EEENS5_IJSG_SB_EEEEEEEvNS4_8identityES11_S1B_vS1C_EENS_8epilogue10collective6detail29Sm90TmaWarpSpecializedAdapterINS1F_15DefaultEpilogueISI_SJ_SJ_NS1E_6thread17LinearCombinationISI_Li1EffLNS1J_9ScaleType4KindE0ELNS_15FloatRoundStyleE2ESI_EENS1_15EpilogueDefaultEEEEEvvEEEEvNT_6ParamsE --------------------------
	.section	.nv.constant0._ZN7cutlass13device_kernelINS_4gemm6kernel13GemmUniversalIN4cute5tupleIJiiiiEEENS1_10collective13CollectiveMmaINS1_37MainloopSm90TmaGmmaWarpSpecializedFP8ILi5ENS5_IJNS4_1CILi1EEESB_SB_EEENS1_35KernelTmaWarpSpecializedCooperativeEEENS5_IJNSA_ILi256EEESF_NSA_ILi32EEEEEENS_12float_e5m2_tENS5_IJlSB_lEEESI_SJ_NS4_8TiledMMAINS4_8MMA_AtomIJNS4_4SM904GMMA31MMA_64x256x32_F32E5M2E5M2_SS_TNILNSN_7ScaleInE1ELSP_1EEEEEENS4_6LayoutINS5_IJNSA_ILi2EEESB_SB_EEENS5_IJSB_NSA_ILi0EEESV_EEEEENS5_IJNS4_10UnderscoreESY_SY_EEEEENS4_13SM90_TMA_LOADENS4_14ComposedLayoutINS4_7SwizzleILi1ELi4ELi3EEENS4_18smem_ptr_flag_bitsILi8EEENSS_INS5_IJNSA_ILi8EEESG_EEENS5_IJSG_SB_EEEEEEEvNS4_8identityES11_S1B_vS1C_EENS_8epilogue10collective6detail29Sm90TmaWarpSpecializedAdapterINS1F_15DefaultEpilogueISI_SJ_SJ_NS1E_6thread17LinearCombinationISI_Li1EffLNS1J_9ScaleType4KindE0ELNS_15FloatRoundStyleE2ESI_EENS1_15EpilogueDefaultEEEEEvvEEEEvNT_6ParamsE,"a",@progbits
	.sectionflags	@""
	.align	4
.nv.constant0._ZN7cutlass13device_kernelINS_4gemm6kernel13GemmUniversalIN4cute5tupleIJiiiiEEENS1_10collective13CollectiveMmaINS1_37MainloopSm90TmaGmmaWarpSpecializedFP8ILi5ENS5_IJNS4_1CILi1EEESB_SB_EEENS1_35KernelTmaWarpSpecializedCooperativeEEENS5_IJNSA_ILi256EEESF_NSA_ILi32EEEEEENS_12float_e5m2_tENS5_IJlSB_lEEESI_SJ_NS4_8TiledMMAINS4_8MMA_AtomIJNS4_4SM904GMMA31MMA_64x256x32_F32E5M2E5M2_SS_TNILNSN_7ScaleInE1ELSP_1EEEEEENS4_6LayoutINS5_IJNSA_ILi2EEESB_SB_EEENS5_IJSB_NSA_ILi0EEESV_EEEEENS5_IJNS4_10UnderscoreESY_SY_EEEEENS4_13SM90_TMA_LOADENS4_14ComposedLayoutINS4_7SwizzleILi1ELi4ELi3EEENS4_18smem_ptr_flag_bitsILi8EEENSS_INS5_IJNSA_ILi8EEESG_EEENS5_IJSG_SB_EEEEEEEvNS4_8identityES11_S1B_vS1C_EENS_8epilogue10collective6detail29Sm90TmaWarpSpecializedAdapterINS1F_15DefaultEpilogueISI_SJ_SJ_NS1E_6thread17LinearCombinationISI_Li1EffLNS1J_9ScaleType4KindE0ELNS_15FloatRoundStyleE2ESI_EENS1_15EpilogueDefaultEEEEEvvEEEEvNT_6ParamsE:
	.zero		1664


//--------------------- SYMBOLS --------------------------

	.type		.nv.reservedSmem.offset0,@object
	.size		.nv.reservedSmem.offset0,0x4
